//
// Generated by NVIDIA NVVM Compiler
//
// Compiler Build ID: CL-36424714
// Cuda compilation tools, release 13.0, V13.0.88
// Based on NVVM 20.0.0
//

.version 9.0
.target sm_100
.address_size 64

	// .globl	_Z13solve_poissonPfP6float2S1_S1_S1_
.global .align 4 .b8 precalc_xorwow_matrix[102400];
.global .align 4 .b8 precalc_xorwow_offset_matrix[102400];
.global .align 4 .b8 mrg32k3aM1[2304];
.global .align 4 .b8 mrg32k3aM2[2304];
.global .align 4 .b8 mrg32k3aM1SubSeq[2016];
.global .align 4 .b8 mrg32k3aM2SubSeq[2016];
.global .align 4 .b8 mrg32k3aM1Seq[2304];
.global .align 4 .b8 mrg32k3aM2Seq[2304];
.const .align 8 .b8 __cr_lgamma_table[72];

.visible .entry _Z13solve_poissonPfP6float2S1_S1_S1_(
	.param .u64 .ptr .align 1 _Z13solve_poissonPfP6float2S1_S1_S1__param_0,
	.param .u64 .ptr .align 1 _Z13solve_poissonPfP6float2S1_S1_S1__param_1,
	.param .u64 .ptr .align 1 _Z13solve_poissonPfP6float2S1_S1_S1__param_2,
	.param .u64 .ptr .align 1 _Z13solve_poissonPfP6float2S1_S1_S1__param_3,
	.param .u64 .ptr .align 1 _Z13solve_poissonPfP6float2S1_S1_S1__param_4
)
{
	.reg .pred 	%p<5>;
	.reg .b32 	%r<22>;
	.reg .b32 	%f<43>;
	.reg .b64 	%rd<22>;
	.reg .b64 	%fd<13>;

	ld.param.u64 	%rd1, [_Z13solve_poissonPfP6float2S1_S1_S1__param_0];
	ld.param.u64 	%rd2, [_Z13solve_poissonPfP6float2S1_S1_S1__param_1];
	ld.param.u64 	%rd3, [_Z13solve_poissonPfP6float2S1_S1_S1__param_2];
	ld.param.u64 	%rd4, [_Z13solve_poissonPfP6float2S1_S1_S1__param_3];
	ld.param.u64 	%rd5, [_Z13solve_poissonPfP6float2S1_S1_S1__param_4];
	mov.u32 	%r4, %ctaid.x;
	mov.u32 	%r5, %ntid.x;
	mov.u32 	%r6, %tid.x;
	mad.lo.s32 	%r1, %r4, %r5, %r6;
	mov.u32 	%r7, %ctaid.y;
	mov.u32 	%r8, %ntid.y;
	mov.u32 	%r9, %tid.y;
	mad.lo.s32 	%r2, %r7, %r8, %r9;
	mov.u32 	%r10, %ctaid.z;
	mov.u32 	%r11, %ntid.z;
	mov.u32 	%r12, %tid.z;
	mad.lo.s32 	%r3, %r10, %r11, %r12;
	setp.gt.s32 	%p1, %r1, 15;
	or.b32  	%r13, %r3, %r2;
	and.b32  	%r15, %r13, 268435440;
	setp.ne.s32 	%p2, %r15, 0;
	or.pred  	%p3, %p1, %p2;
	@%p3 bra 	$L__BB0_2;
	cvta.to.global.u64 	%rd6, %rd1;
	cvta.to.global.u64 	%rd7, %rd2;
	cvta.to.global.u64 	%rd8, %rd3;
	cvta.to.global.u64 	%rd9, %rd4;
	cvta.to.global.u64 	%rd10, %rd5;
	mul.wide.s32 	%rd11, %r1, 4;
	add.s64 	%rd12, %rd6, %rd11;
	ld.global.f32 	%f1, [%rd12];
	mul.wide.u32 	%rd13, %r2, 4;
	add.s64 	%rd14, %rd6, %rd13;
	ld.global.f32 	%f2, [%rd14];
	mul.f32 	%f3, %f2, %f2;
	fma.rn.f32 	%f4, %f1, %f1, %f3;
	mul.wide.u32 	%rd15, %r3, 4;
	add.s64 	%rd16, %rd6, %rd15;
	ld.global.f32 	%f5, [%rd16];
	fma.rn.f32 	%f6, %f5, %f5, %f4;
	or.b32  	%r16, %r1, %r2;
	or.b32  	%r17, %r16, %r3;
	setp.eq.s32 	%p4, %r17, 0;
	selp.f32 	%f7, 0f3F800000, %f6, %p4;
	neg.f32 	%f8, %f1;
	shl.b32 	%r18, %r2, 4;
	add.s32 	%r19, %r18, %r1;
	shl.b32 	%r20, %r3, 8;
	add.s32 	%r21, %r19, %r20;
	mul.wide.s32 	%rd17, %r21, 8;
	add.s64 	%rd18, %rd7, %rd17;
	ld.global.v2.f32 	{%f9, %f10}, [%rd18];
	mul.f32 	%f11, %f9, %f8;
	div.rn.f32 	%f12, %f11, %f7;
	cvt.f64.f32 	%fd1, %f12;
	div.rn.f64 	%fd2, %fd1, 0d3DA3785BE00EA7DA;
	cvt.rn.f32.f64 	%f13, %fd2;
	add.s64 	%rd19, %rd8, %rd17;
	st.global.f32 	[%rd19], %f13;
	ld.global.f32 	%f14, [%rd12];
	neg.f32 	%f15, %f14;
	mul.f32 	%f16, %f10, %f15;
	div.rn.f32 	%f17, %f16, %f7;
	cvt.f64.f32 	%fd3, %f17;
	div.rn.f64 	%fd4, %fd3, 0d3DA3785BE00EA7DA;
	cvt.rn.f32.f64 	%f18, %fd4;
	st.global.f32 	[%rd19+4], %f18;
	ld.global.f32 	%f19, [%rd14];
	neg.f32 	%f20, %f19;
	ld.global.v2.f32 	{%f21, %f22}, [%rd18];
	mul.f32 	%f23, %f21, %f20;
	div.rn.f32 	%f24, %f23, %f7;
	cvt.f64.f32 	%fd5, %f24;
	div.rn.f64 	%fd6, %fd5, 0d3DA3785BE00EA7DA;
	cvt.rn.f32.f64 	%f25, %fd6;
	add.s64 	%rd20, %rd9, %rd17;
	st.global.f32 	[%rd20], %f25;
	ld.global.f32 	%f26, [%rd14];
	neg.f32 	%f27, %f26;
	mul.f32 	%f28, %f22, %f27;
	div.rn.f32 	%f29, %f28, %f7;
	cvt.f64.f32 	%fd7, %f29;
	div.rn.f64 	%fd8, %fd7, 0d3DA3785BE00EA7DA;
	cvt.rn.f32.f64 	%f30, %fd8;
	st.global.f32 	[%rd20+4], %f30;
	ld.global.f32 	%f31, [%rd16];
	neg.f32 	%f32, %f31;
	ld.global.v2.f32 	{%f33, %f34}, [%rd18];
	mul.f32 	%f35, %f33, %f32;
	div.rn.f32 	%f36, %f35, %f7;
	cvt.f64.f32 	%fd9, %f36;
	div.rn.f64 	%fd10, %fd9, 0d3DA3785BE00EA7DA;
	cvt.rn.f32.f64 	%f37, %fd10;
	add.s64 	%rd21, %rd10, %rd17;
	st.global.f32 	[%rd21], %f37;
	ld.global.f32 	%f38, [%rd16];
	neg.f32 	%f39, %f38;
	mul.f32 	%f40, %f34, %f39;
	div.rn.f32 	%f41, %f40, %f7;
	cvt.f64.f32 	%fd11, %f41;
	div.rn.f64 	%fd12, %fd11, 0d3DA3785BE00EA7DA;
	cvt.rn.f32.f64 	%f42, %fd12;
	st.global.f32 	[%rd21+4], %f42;
$L__BB0_2:
	ret;

}
	// .globl	_Z12real2complexPfP6float2
.visible .entry _Z12real2complexPfP6float2(
	.param .u64 .ptr .align 1 _Z12real2complexPfP6float2_param_0,
	.param .u64 .ptr .align 1 _Z12real2complexPfP6float2_param_1
)
{
	.reg .pred 	%p<4>;
	.reg .b32 	%r<20>;
	.reg .b32 	%f<3>;
	.reg .b64 	%rd<9>;

	ld.param.u64 	%rd1, [_Z12real2complexPfP6float2_param_0];
	ld.param.u64 	%rd2, [_Z12real2complexPfP6float2_param_1];
	mov.u32 	%r2, %ctaid.x;
	mov.u32 	%r3, %ntid.x;
	mov.u32 	%r4, %tid.x;
	mad.lo.s32 	%r5, %r2, %r3, %r4;
	mov.u32 	%r6, %ctaid.y;
	mov.u32 	%r7, %ntid.y;
	mov.u32 	%r8, %tid.y;
	mad.lo.s32 	%r9, %r6, %r7, %r8;
	mov.u32 	%r10, %ctaid.z;
	mov.u32 	%r11, %ntid.z;
	mov.u32 	%r12, %tid.z;
	mad.lo.s32 	%r13, %r10, %r11, %r12;
	shl.b32 	%r14, %r13, 8;
	shl.b32 	%r15, %r9, 4;
	add.s32 	%r16, %r15, %r5;
	add.s32 	%r1, %r16, %r14;
	setp.gt.s32 	%p1, %r5, 15;
	or.b32  	%r17, %r13, %r9;
	and.b32  	%r19, %r17, 268435440;
	setp.ne.s32 	%p2, %r19, 0;
	or.pred  	%p3, %p1, %p2;
	@%p3 bra 	$L__BB1_2;
	cvta.to.global.u64 	%rd3, %rd1;
	cvta.to.global.u64 	%rd4, %rd2;
	mul.wide.s32 	%rd5, %r1, 4;
	add.s64 	%rd6, %rd3, %rd5;
	ld.global.f32 	%f1, [%rd6];
	mul.wide.s32 	%rd7, %r1, 8;
	add.s64 	%rd8, %rd4, %rd7;
	mov.f32 	%f2, 0f00000000;
	st.global.v2.f32 	[%rd8], {%f1, %f2};
$L__BB1_2:
	ret;

}
	// .globl	_Z12complex2realP6float2Pf
.visible .entry _Z12complex2realP6float2Pf(
	.param .u64 .ptr .align 1 _Z12complex2realP6float2Pf_param_0,
	.param .u64 .ptr .align 1 _Z12complex2realP6float2Pf_param_1
)
{
	.reg .pred 	%p<4>;
	.reg .b32 	%r<20>;
	.reg .b32 	%f<3>;
	.reg .b64 	%rd<9>;

	ld.param.u64 	%rd1, [_Z12complex2realP6float2Pf_param_0];
	ld.param.u64 	%rd2, [_Z12complex2realP6float2Pf_param_1];
	mov.u32 	%r2, %ctaid.x;
	mov.u32 	%r3, %ntid.x;
	mov.u32 	%r4, %tid.x;
	mad.lo.s32 	%r5, %r2, %r3, %r4;
	mov.u32 	%r6, %ctaid.y;
	mov.u32 	%r7, %ntid.y;
	mov.u32 	%r8, %tid.y;
	mad.lo.s32 	%r9, %r6, %r7, %r8;
	mov.u32 	%r10, %ctaid.z;
	mov.u32 	%r11, %ntid.z;
	mov.u32 	%r12, %tid.z;
	mad.lo.s32 	%r13, %r10, %r11, %r12;
	shl.b32 	%r14, %r13, 8;
	shl.b32 	%r15, %r9, 4;
	add.s32 	%r16, %r15, %r5;
	add.s32 	%r1, %r16, %r14;
	setp.gt.s32 	%p1, %r5, 15;
	or.b32  	%r17, %r13, %r9;
	and.b32  	%r19, %r17, 268435440;
	setp.ne.s32 	%p2, %r19, 0;
	or.pred  	%p3, %p1, %p2;
	@%p3 bra 	$L__BB2_2;
	cvta.to.global.u64 	%rd3, %rd1;
	cvta.to.global.u64 	%rd4, %rd2;
	mul.wide.s32 	%rd5, %r1, 8;
	add.s64 	%rd6, %rd3, %rd5;
	ld.global.f32 	%f1, [%rd6];
	mul.f32 	%f2, %f1, 0f39800000;
	mul.wide.s32 	%rd7, %r1, 4;
	add.s64 	%rd8, %rd4, %rd7;
	st.global.f32 	[%rd8], %f2;
$L__BB2_2:
	ret;

}
	// .globl	_Z20scale_down_after_fftPfS_S_
.visible .entry _Z20scale_down_after_fftPfS_S_(
	.param .u64 .ptr .align 1 _Z20scale_down_after_fftPfS_S__param_0,
	.param .u64 .ptr .align 1 _Z20scale_down_after_fftPfS_S__param_1,
	.param .u64 .ptr .align 1 _Z20scale_down_after_fftPfS_S__param_2
)
{
	.reg .pred 	%p<4>;
	.reg .b32 	%r<20>;
	.reg .b32 	%f<7>;
	.reg .b64 	%rd<11>;

	ld.param.u64 	%rd1, [_Z20scale_down_after_fftPfS_S__param_0];
	ld.param.u64 	%rd2, [_Z20scale_down_after_fftPfS_S__param_1];
	ld.param.u64 	%rd3, [_Z20scale_down_after_fftPfS_S__param_2];
	mov.u32 	%r2, %ctaid.x;
	mov.u32 	%r3, %ntid.x;
	mov.u32 	%r4, %tid.x;
	mad.lo.s32 	%r5, %r2, %r3, %r4;
	mov.u32 	%r6, %ctaid.y;
	mov.u32 	%r7, %ntid.y;
	mov.u32 	%r8, %tid.y;
	mad.lo.s32 	%r9, %r6, %r7, %r8;
	mov.u32 	%r10, %ctaid.z;
	mov.u32 	%r11, %ntid.z;
	mov.u32 	%r12, %tid.z;
	mad.lo.s32 	%r13, %r10, %r11, %r12;
	shl.b32 	%r14, %r13, 8;
	shl.b32 	%r15, %r9, 4;
	add.s32 	%r16, %r15, %r5;
	add.s32 	%r1, %r16, %r14;
	setp.gt.s32 	%p1, %r5, 15;
	or.b32  	%r17, %r13, %r9;
	and.b32  	%r19, %r17, 268435440;
	setp.ne.s32 	%p2, %r19, 0;
	or.pred  	%p3, %p1, %p2;
	@%p3 bra 	$L__BB3_2;
	cvta.to.global.u64 	%rd4, %rd1;
	cvta.to.global.u64 	%rd5, %rd2;
	cvta.to.global.u64 	%rd6, %rd3;
	mul.wide.s32 	%rd7, %r1, 4;
	add.s64 	%rd8, %rd4, %rd7;
	ld.global.f32 	%f1, [%rd8];
	mul.f32 	%f2, %f1, 0f39800000;
	st.global.f32 	[%rd8], %f2;
	add.s64 	%rd9, %rd5, %rd7;
	ld.global.f32 	%f3, [%rd9];
	mul.f32 	%f4, %f3, 0f39800000;
	st.global.f32 	[%rd9], %f4;
	add.s64 	%rd10, %rd6, %rd7;
	ld.global.f32 	%f5, [%rd10];
	mul.f32 	%f6, %f5, 0f39800000;
	st.global.f32 	[%rd10], %f6;
$L__BB3_2:
	ret;

}
	// .globl	_Z23set_grid_array_to_valuePff
.visible .entry _Z23set_grid_array_to_valuePff(
	.param .u64 .ptr .align 1 _Z23set_grid_array_to_valuePff_param_0,
	.param .f32 _Z23set_grid_array_to_valuePff_param_1
)
{
	.reg .pred 	%p<4>;
	.reg .b32 	%r<20>;
	.reg .b32 	%f<2>;
	.reg .b64 	%rd<5>;

	ld.param.u64 	%rd1, [_Z23set_grid_array_to_valuePff_param_0];
	ld.param.f32 	%f1, [_Z23set_grid_array_to_valuePff_param_1];
	mov.u32 	%r2, %ctaid.x;
	mov.u32 	%r3, %ntid.x;
	mov.u32 	%r4, %tid.x;
	mad.lo.s32 	%r5, %r2, %r3, %r4;
	mov.u32 	%r6, %ctaid.y;
	mov.u32 	%r7, %ntid.y;
	mov.u32 	%r8, %tid.y;
	mad.lo.s32 	%r9, %r6, %r7, %r8;
	mov.u32 	%r10, %ctaid.z;
	mov.u32 	%r11, %ntid.z;
	mov.u32 	%r12, %tid.z;
	mad.lo.s32 	%r13, %r10, %r11, %r12;
	shl.b32 	%r14, %r13, 8;
	shl.b32 	%r15, %r9, 4;
	add.s32 	%r16, %r15, %r5;
	add.s32 	%r1, %r16, %r14;
	setp.gt.s32 	%p1, %r5, 15;
	or.b32  	%r17, %r13, %r9;
	and.b32  	%r19, %r17, 268435440;
	setp.ne.s32 	%p2, %r19, 0;
	or.pred  	%p3, %p1, %p2;
	@%p3 bra 	$L__BB4_2;
	cvta.to.global.u64 	%rd2, %rd1;
	mul.wide.s32 	%rd3, %r1, 4;
	add.s64 	%rd4, %rd2, %rd3;
	st.global.f32 	[%rd4], %f1;
$L__BB4_2:
	ret;

}
	// .globl	_Z14scatter_chargeP8ParticlefPf
.visible .entry _Z14scatter_chargeP8ParticlefPf(
	.param .u64 .ptr .align 1 _Z14scatter_chargeP8ParticlefPf_param_0,
	.param .f32 _Z14scatter_chargeP8ParticlefPf_param_1,
	.param .u64 .ptr .align 1 _Z14scatter_chargeP8ParticlefPf_param_2
)
{
	.reg .b32 	%r<57>;
	.reg .b32 	%f<37>;
	.reg .b64 	%rd<23>;
	.reg .b64 	%fd<22>;

	ld.param.u64 	%rd1, [_Z14scatter_chargeP8ParticlefPf_param_0];
	ld.param.f32 	%f1, [_Z14scatter_chargeP8ParticlefPf_param_1];
	ld.param.u64 	%rd2, [_Z14scatter_chargeP8ParticlefPf_param_2];
	cvta.to.global.u64 	%rd3, %rd2;
	cvta.to.global.u64 	%rd4, %rd1;
	mov.u32 	%r1, %ctaid.x;
	mov.u32 	%r2, %ntid.x;
	mov.u32 	%r3, %tid.x;
	mad.lo.s32 	%r4, %r1, %r2, %r3;
	mul.wide.s32 	%rd5, %r4, 24;
	add.s64 	%rd6, %rd4, %rd5;
	ld.global.f32 	%f2, [%rd6];
	ld.global.f32 	%f3, [%rd6+4];
	ld.global.f32 	%f4, [%rd6+8];
	cvt.f64.f32 	%fd1, %f2;
	div.rn.f64 	%fd2, %fd1, 0d3EDA36E2EB1C432D;
	cvt.rzi.s32.f64 	%r5, %fd2;
	cvt.f64.f32 	%fd3, %f3;
	div.rn.f64 	%fd4, %fd3, 0d3EDA36E2EB1C432D;
	cvt.rzi.s32.f64 	%r6, %fd4;
	cvt.f64.f32 	%fd5, %f4;
	div.rn.f64 	%fd6, %fd5, 0d3EDA36E2EB1C432D;
	cvt.rzi.s32.f64 	%r7, %fd6;
	cvt.rn.f64.s32 	%fd7, %r5;
	mul.f64 	%fd8, %fd7, 0d3EDA36E2EB1C432D;
	sub.f64 	%fd9, %fd1, %fd8;
	cvt.rn.f32.f64 	%f5, %fd9;
	cvt.f64.f32 	%fd10, %f5;
	div.rn.f64 	%fd11, %fd10, 0d3EDA36E2EB1C432D;
	cvt.rn.f32.f64 	%f6, %fd11;
	mov.f32 	%f7, 0f3F800000;
	sub.f32 	%f8, %f7, %f6;
	cvt.rn.f64.s32 	%fd12, %r6;
	mul.f64 	%fd13, %fd12, 0d3EDA36E2EB1C432D;
	sub.f64 	%fd14, %fd3, %fd13;
	cvt.rn.f32.f64 	%f9, %fd14;
	cvt.f64.f32 	%fd15, %f9;
	div.rn.f64 	%fd16, %fd15, 0d3EDA36E2EB1C432D;
	cvt.rn.f32.f64 	%f10, %fd16;
	sub.f32 	%f11, %f7, %f10;
	cvt.rn.f64.s32 	%fd17, %r7;
	mul.f64 	%fd18, %fd17, 0d3EDA36E2EB1C432D;
	sub.f64 	%fd19, %fd5, %fd18;
	cvt.rn.f32.f64 	%f12, %fd19;
	cvt.f64.f32 	%fd20, %f12;
	div.rn.f64 	%fd21, %fd20, 0d3EDA36E2EB1C432D;
	cvt.rn.f32.f64 	%f13, %fd21;
	sub.f32 	%f14, %f7, %f13;
	shr.s32 	%r8, %r7, 31;
	shr.u32 	%r9, %r8, 28;
	add.s32 	%r10, %r7, %r9;
	and.b32  	%r11, %r10, 16777200;
	sub.s32 	%r12, %r7, %r11;
	shl.b32 	%r13, %r12, 8;
	shr.s32 	%r14, %r6, 31;
	shr.u32 	%r15, %r14, 28;
	add.s32 	%r16, %r6, %r15;
	and.b32  	%r17, %r16, 268435440;
	sub.s32 	%r18, %r6, %r17;
	shl.b32 	%r19, %r18, 4;
	add.s32 	%r20, %r13, %r19;
	shr.s32 	%r21, %r5, 31;
	shr.u32 	%r22, %r21, 28;
	add.s32 	%r23, %r5, %r22;
	and.b32  	%r24, %r23, -16;
	sub.s32 	%r25, %r5, %r24;
	add.s32 	%r26, %r20, %r25;
	mul.wide.s32 	%rd7, %r26, 4;
	add.s64 	%rd8, %rd3, %rd7;
	mul.f32 	%f15, %f1, %f8;
	mul.f32 	%f16, %f15, %f11;
	mul.f32 	%f17, %f16, %f14;
	atom.global.add.f32 	%f18, [%rd8], %f17;
	add.s32 	%r27, %r5, 1;
	shr.s32 	%r28, %r27, 31;
	shr.u32 	%r29, %r28, 28;
	add.s32 	%r30, %r27, %r29;
	and.b32  	%r31, %r30, -16;
	sub.s32 	%r32, %r27, %r31;
	add.s32 	%r33, %r20, %r32;
	mul.wide.s32 	%rd9, %r33, 4;
	add.s64 	%rd10, %rd3, %rd9;
	mul.f32 	%f19, %f1, %f6;
	mul.f32 	%f20, %f19, %f11;
	mul.f32 	%f21, %f20, %f14;
	atom.global.add.f32 	%f22, [%rd10], %f21;
	add.s32 	%r34, %r6, 1;
	shr.s32 	%r35, %r34, 31;
	shr.u32 	%r36, %r35, 28;
	add.s32 	%r37, %r34, %r36;
	and.b32  	%r38, %r37, 268435440;
	sub.s32 	%r39, %r34, %r38;
	shl.b32 	%r40, %r39, 4;
	add.s32 	%r41, %r13, %r40;
	add.s32 	%r42, %r41, %r25;
	mul.wide.s32 	%rd11, %r42, 4;
	add.s64 	%rd12, %rd3, %rd11;
	mul.f32 	%f23, %f15, %f10;
	mul.f32 	%f24, %f23, %f14;
	atom.global.add.f32 	%f25, [%rd12], %f24;
	add.s32 	%r43, %r7, 1;
	shr.s32 	%r44, %r43, 31;
	shr.u32 	%r45, %r44, 28;
	add.s32 	%r46, %r43, %r45;
	and.b32  	%r47, %r46, 16777200;
	sub.s32 	%r48, %r43, %r47;
	shl.b32 	%r49, %r48, 8;
	add.s32 	%r50, %r49, %r19;
	add.s32 	%r51, %r50, %r25;
	mul.wide.s32 	%rd13, %r51, 4;
	add.s64 	%rd14, %rd3, %rd13;
	mul.f32 	%f26, %f16, %f13;
	atom.global.add.f32 	%f27, [%rd14], %f26;
	add.s32 	%r52, %r41, %r32;
	mul.wide.s32 	%rd15, %r52, 4;
	add.s64 	%rd16, %rd3, %rd15;
	mul.f32 	%f28, %f19, %f10;
	mul.f32 	%f29, %f28, %f14;
	atom.global.add.f32 	%f30, [%rd16], %f29;
	add.s32 	%r53, %r50, %r32;
	mul.wide.s32 	%rd17, %r53, 4;
	add.s64 	%rd18, %rd3, %rd17;
	mul.f32 	%f31, %f20, %f13;
	atom.global.add.f32 	%f32, [%rd18], %f31;
	add.s32 	%r54, %r49, %r40;
	add.s32 	%r55, %r54, %r25;
	mul.wide.s32 	%rd19, %r55, 4;
	add.s64 	%rd20, %rd3, %rd19;
	mul.f32 	%f33, %f23, %f13;
	atom.global.add.f32 	%f34, [%rd20], %f33;
	add.s32 	%r56, %r54, %r32;
	mul.wide.s32 	%rd21, %r56, 4;
	add.s64 	%rd22, %rd3, %rd21;
	mul.f32 	%f35, %f28, %f13;
	atom.global.add.f32 	%f36, [%rd22], %f35;
	ret;

}
	// .globl	_Z18InitParticleArraysP8Particlefff
.visible .entry _Z18InitParticleArraysP8Particlefff(
	.param .u64 .ptr .align 1 _Z18InitParticleArraysP8Particlefff_param_0,
	.param .f32 _Z18InitParticleArraysP8Particlefff_param_1,
	.param .f32 _Z18InitParticleArraysP8Particlefff_param_2,
	.param .f32 _Z18InitParticleArraysP8Particlefff_param_3
)
{
	.reg .pred 	%p<2>;
	.reg .b32 	%r<24>;
	.reg .b32 	%f<10>;
	.reg .b64 	%rd<5>;
	.reg .b64 	%fd<25>;

	ld.param.u64 	%rd1, [_Z18InitParticleArraysP8Particlefff_param_0];
	ld.param.f32 	%f1, [_Z18InitParticleArraysP8Particlefff_param_1];
	ld.param.f32 	%f2, [_Z18InitParticleArraysP8Particlefff_param_2];
	ld.param.f32 	%f3, [_Z18InitParticleArraysP8Particlefff_param_3];
	mov.u32 	%r2, %ntid.x;
	mov.u32 	%r3, %ctaid.x;
	mov.u32 	%r4, %tid.x;
	mad.lo.s32 	%r1, %r2, %r3, %r4;
	setp.gt.s32 	%p1, %r1, 357910;
	@%p1 bra 	$L__BB6_2;
	cvta.to.global.u64 	%rd2, %rd1;
	mul.wide.s32 	%rd3, %r1, 24;
	add.s64 	%rd4, %rd2, %rd3;
	mul.hi.s32 	%r5, %r1, 436227585;
	shr.u32 	%r6, %r5, 31;
	shr.s32 	%r7, %r5, 9;
	add.s32 	%r8, %r7, %r6;
	mul.hi.s32 	%r9, %r1, -423447479;
	add.s32 	%r10, %r9, %r1;
	shr.u32 	%r11, %r10, 31;
	shr.s32 	%r12, %r10, 6;
	add.s32 	%r13, %r12, %r11;
	mul.hi.s32 	%r14, %r13, -423447479;
	add.s32 	%r15, %r14, %r13;
	shr.u32 	%r16, %r15, 31;
	shr.s32 	%r17, %r15, 6;
	add.s32 	%r18, %r17, %r16;
	mul.lo.s32 	%r19, %r18, 71;
	sub.s32 	%r20, %r13, %r19;
	mul.lo.s32 	%r21, %r13, 71;
	sub.s32 	%r22, %r1, %r21;
	cvt.rn.f64.s32 	%fd1, %r8;
	cvt.f64.f32 	%fd2, %f1;
	fma.rn.f64 	%fd3, %fd1, 0d3EB7A13FED2B810F, %fd2;
	cvt.rn.f32.f64 	%f4, %fd3;
	cvt.f64.f32 	%fd4, %f4;
	div.rn.f64 	%fd5, %fd4, 0d3F1A36E2EB1C432D;
	cvt.rmi.f64.f64 	%fd6, %fd5;
	mul.f64 	%fd7, %fd6, 0d3F1A36E2EB1C432D;
	sub.f64 	%fd8, %fd4, %fd7;
	cvt.rn.f32.f64 	%f5, %fd8;
	st.global.f32 	[%rd4], %f5;
	cvt.rn.f64.s32 	%fd9, %r20;
	cvt.f64.f32 	%fd10, %f2;
	fma.rn.f64 	%fd11, %fd9, 0d3EB7A13FED2B810F, %fd10;
	cvt.rn.f32.f64 	%f6, %fd11;
	cvt.f64.f32 	%fd12, %f6;
	div.rn.f64 	%fd13, %fd12, 0d3F1A36E2EB1C432D;
	cvt.rmi.f64.f64 	%fd14, %fd13;
	mul.f64 	%fd15, %fd14, 0d3F1A36E2EB1C432D;
	sub.f64 	%fd16, %fd12, %fd15;
	cvt.rn.f32.f64 	%f7, %fd16;
	st.global.f32 	[%rd4+4], %f7;
	cvt.rn.f64.s32 	%fd17, %r22;
	cvt.f64.f32 	%fd18, %f3;
	fma.rn.f64 	%fd19, %fd17, 0d3EB7A13FED2B810F, %fd18;
	cvt.rn.f32.f64 	%f8, %fd19;
	cvt.f64.f32 	%fd20, %f8;
	div.rn.f64 	%fd21, %fd20, 0d3F1A36E2EB1C432D;
	cvt.rmi.f64.f64 	%fd22, %fd21;
	mul.f64 	%fd23, %fd22, 0d3F1A36E2EB1C432D;
	sub.f64 	%fd24, %fd20, %fd23;
	cvt.rn.f32.f64 	%f9, %fd24;
	st.global.f32 	[%rd4+8], %f9;
	mov.b32 	%r23, 0;
	st.global.u32 	[%rd4+12], %r23;
	st.global.u32 	[%rd4+16], %r23;
	st.global.u32 	[%rd4+20], %r23;
$L__BB6_2:
	ret;

}
	// .globl	_Z19InitialVelocityStepP8ParticleffPfS1_S1_
.visible .entry _Z19InitialVelocityStepP8ParticleffPfS1_S1_(
	.param .u64 .ptr .align 1 _Z19InitialVelocityStepP8ParticleffPfS1_S1__param_0,
	.param .f32 _Z19InitialVelocityStepP8ParticleffPfS1_S1__param_1,
	.param .f32 _Z19InitialVelocityStepP8ParticleffPfS1_S1__param_2,
	.param .u64 .ptr .align 1 _Z19InitialVelocityStepP8ParticleffPfS1_S1__param_3,
	.param .u64 .ptr .align 1 _Z19InitialVelocityStepP8ParticleffPfS1_S1__param_4,
	.param .u64 .ptr .align 1 _Z19InitialVelocityStepP8ParticleffPfS1_S1__param_5
)
{
	.reg .b32 	%r<57>;
	.reg .b32 	%f<118>;
	.reg .b64 	%rd<43>;
	.reg .b64 	%fd<38>;

	ld.param.u64 	%rd1, [_Z19InitialVelocityStepP8ParticleffPfS1_S1__param_0];
	ld.param.f32 	%f1, [_Z19InitialVelocityStepP8ParticleffPfS1_S1__param_1];
	ld.param.f32 	%f2, [_Z19InitialVelocityStepP8ParticleffPfS1_S1__param_2];
	ld.param.u64 	%rd2, [_Z19InitialVelocityStepP8ParticleffPfS1_S1__param_3];
	ld.param.u64 	%rd3, [_Z19InitialVelocityStepP8ParticleffPfS1_S1__param_4];
	ld.param.u64 	%rd4, [_Z19InitialVelocityStepP8ParticleffPfS1_S1__param_5];
	cvta.to.global.u64 	%rd5, %rd4;
	cvta.to.global.u64 	%rd6, %rd3;
	cvta.to.global.u64 	%rd7, %rd2;
	cvta.to.global.u64 	%rd8, %rd1;
	mov.u32 	%r1, %ntid.x;
	mov.u32 	%r2, %ctaid.x;
	mov.u32 	%r3, %tid.x;
	mad.lo.s32 	%r4, %r1, %r2, %r3;
	mul.wide.s32 	%rd9, %r4, 24;
	add.s64 	%rd10, %rd8, %rd9;
	ld.global.f32 	%f3, [%rd10];
	ld.global.f32 	%f4, [%rd10+4];
	ld.global.f32 	%f5, [%rd10+8];
	cvt.f64.f32 	%fd1, %f3;
	div.rn.f64 	%fd2, %fd1, 0d3EDA36E2EB1C432D;
	cvt.rzi.s32.f64 	%r5, %fd2;
	cvt.f64.f32 	%fd3, %f4;
	div.rn.f64 	%fd4, %fd3, 0d3EDA36E2EB1C432D;
	cvt.rzi.s32.f64 	%r6, %fd4;
	cvt.f64.f32 	%fd5, %f5;
	div.rn.f64 	%fd6, %fd5, 0d3EDA36E2EB1C432D;
	cvt.rzi.s32.f64 	%r7, %fd6;
	cvt.rn.f64.s32 	%fd7, %r5;
	mul.f64 	%fd8, %fd7, 0d3EDA36E2EB1C432D;
	sub.f64 	%fd9, %fd1, %fd8;
	cvt.rn.f32.f64 	%f6, %fd9;
	cvt.f64.f32 	%fd10, %f6;
	div.rn.f64 	%fd11, %fd10, 0d3EDA36E2EB1C432D;
	cvt.rn.f32.f64 	%f7, %fd11;
	mov.f32 	%f8, 0f3F800000;
	sub.f32 	%f9, %f8, %f7;
	cvt.rn.f64.s32 	%fd12, %r6;
	mul.f64 	%fd13, %fd12, 0d3EDA36E2EB1C432D;
	sub.f64 	%fd14, %fd3, %fd13;
	cvt.rn.f32.f64 	%f10, %fd14;
	cvt.f64.f32 	%fd15, %f10;
	div.rn.f64 	%fd16, %fd15, 0d3EDA36E2EB1C432D;
	cvt.rn.f32.f64 	%f11, %fd16;
	sub.f32 	%f12, %f8, %f11;
	cvt.rn.f64.s32 	%fd17, %r7;
	mul.f64 	%fd18, %fd17, 0d3EDA36E2EB1C432D;
	sub.f64 	%fd19, %fd5, %fd18;
	cvt.rn.f32.f64 	%f13, %fd19;
	cvt.f64.f32 	%fd20, %f13;
	div.rn.f64 	%fd21, %fd20, 0d3EDA36E2EB1C432D;
	cvt.rn.f32.f64 	%f14, %fd21;
	sub.f32 	%f15, %f8, %f14;
	shr.s32 	%r8, %r7, 31;
	shr.u32 	%r9, %r8, 28;
	add.s32 	%r10, %r7, %r9;
	and.b32  	%r11, %r10, 16777200;
	sub.s32 	%r12, %r7, %r11;
	shl.b32 	%r13, %r12, 8;
	shr.s32 	%r14, %r6, 31;
	shr.u32 	%r15, %r14, 28;
	add.s32 	%r16, %r6, %r15;
	and.b32  	%r17, %r16, 268435440;
	sub.s32 	%r18, %r6, %r17;
	shl.b32 	%r19, %r18, 4;
	add.s32 	%r20, %r13, %r19;
	shr.s32 	%r21, %r5, 31;
	shr.u32 	%r22, %r21, 28;
	add.s32 	%r23, %r5, %r22;
	and.b32  	%r24, %r23, -16;
	sub.s32 	%r25, %r5, %r24;
	add.s32 	%r26, %r20, %r25;
	mul.wide.s32 	%rd11, %r26, 4;
	add.s64 	%rd12, %rd7, %rd11;
	ld.global.f32 	%f16, [%rd12];
	mul.f32 	%f17, %f16, %f9;
	mul.f32 	%f18, %f17, %f12;
	fma.rn.f32 	%f19, %f18, %f15, 0f00000000;
	add.s32 	%r27, %r5, 1;
	shr.s32 	%r28, %r27, 31;
	shr.u32 	%r29, %r28, 28;
	add.s32 	%r30, %r27, %r29;
	and.b32  	%r31, %r30, -16;
	sub.s32 	%r32, %r27, %r31;
	add.s32 	%r33, %r20, %r32;
	mul.wide.s32 	%rd13, %r33, 4;
	add.s64 	%rd14, %rd7, %rd13;
	ld.global.f32 	%f20, [%rd14];
	mul.f32 	%f21, %f20, %f7;
	mul.f32 	%f22, %f21, %f12;
	fma.rn.f32 	%f23, %f22, %f15, %f19;
	add.s32 	%r34, %r6, 1;
	shr.s32 	%r35, %r34, 31;
	shr.u32 	%r36, %r35, 28;
	add.s32 	%r37, %r34, %r36;
	and.b32  	%r38, %r37, 268435440;
	sub.s32 	%r39, %r34, %r38;
	shl.b32 	%r40, %r39, 4;
	add.s32 	%r41, %r13, %r40;
	add.s32 	%r42, %r41, %r25;
	mul.wide.s32 	%rd15, %r42, 4;
	add.s64 	%rd16, %rd7, %rd15;
	ld.global.f32 	%f24, [%rd16];
	mul.f32 	%f25, %f24, %f9;
	mul.f32 	%f26, %f25, %f11;
	fma.rn.f32 	%f27, %f26, %f15, %f23;
	add.s32 	%r43, %r7, 1;
	shr.s32 	%r44, %r43, 31;
	shr.u32 	%r45, %r44, 28;
	add.s32 	%r46, %r43, %r45;
	and.b32  	%r47, %r46, 16777200;
	sub.s32 	%r48, %r43, %r47;
	shl.b32 	%r49, %r48, 8;
	add.s32 	%r50, %r49, %r19;
	add.s32 	%r51, %r50, %r25;
	mul.wide.s32 	%rd17, %r51, 4;
	add.s64 	%rd18, %rd7, %rd17;
	ld.global.f32 	%f28, [%rd18];
	mul.f32 	%f29, %f28, %f9;
	mul.f32 	%f30, %f29, %f12;
	fma.rn.f32 	%f31, %f30, %f14, %f27;
	add.s32 	%r52, %r41, %r32;
	mul.wide.s32 	%rd19, %r52, 4;
	add.s64 	%rd20, %rd7, %rd19;
	ld.global.f32 	%f32, [%rd20];
	mul.f32 	%f33, %f32, %f7;
	mul.f32 	%f34, %f33, %f11;
	fma.rn.f32 	%f35, %f34, %f15, %f31;
	add.s32 	%r53, %r50, %r32;
	mul.wide.s32 	%rd21, %r53, 4;
	add.s64 	%rd22, %rd7, %rd21;
	ld.global.f32 	%f36, [%rd22];
	mul.f32 	%f37, %f36, %f7;
	mul.f32 	%f38, %f37, %f12;
	fma.rn.f32 	%f39, %f38, %f14, %f35;
	add.s32 	%r54, %r49, %r40;
	add.s32 	%r55, %r54, %r25;
	mul.wide.s32 	%rd23, %r55, 4;
	add.s64 	%rd24, %rd7, %rd23;
	ld.global.f32 	%f40, [%rd24];
	mul.f32 	%f41, %f40, %f9;
	mul.f32 	%f42, %f41, %f11;
	fma.rn.f32 	%f43, %f42, %f14, %f39;
	add.s32 	%r56, %r54, %r32;
	mul.wide.s32 	%rd25, %r56, 4;
	add.s64 	%rd26, %rd7, %rd25;
	ld.global.f32 	%f44, [%rd26];
	mul.f32 	%f45, %f44, %f7;
	mul.f32 	%f46, %f45, %f11;
	fma.rn.f32 	%f47, %f46, %f14, %f43;
	add.s64 	%rd27, %rd6, %rd11;
	ld.global.f32 	%f48, [%rd27];
	mul.f32 	%f49, %f48, %f9;
	mul.f32 	%f50, %f49, %f12;
	fma.rn.f32 	%f51, %f50, %f15, 0f00000000;
	add.s64 	%rd28, %rd6, %rd13;
	ld.global.f32 	%f52, [%rd28];
	mul.f32 	%f53, %f52, %f7;
	mul.f32 	%f54, %f53, %f12;
	fma.rn.f32 	%f55, %f54, %f15, %f51;
	add.s64 	%rd29, %rd6, %rd15;
	ld.global.f32 	%f56, [%rd29];
	mul.f32 	%f57, %f56, %f9;
	mul.f32 	%f58, %f57, %f11;
	fma.rn.f32 	%f59, %f58, %f15, %f55;
	add.s64 	%rd30, %rd6, %rd17;
	ld.global.f32 	%f60, [%rd30];
	mul.f32 	%f61, %f60, %f9;
	mul.f32 	%f62, %f61, %f12;
	fma.rn.f32 	%f63, %f62, %f14, %f59;
	add.s64 	%rd31, %rd6, %rd19;
	ld.global.f32 	%f64, [%rd31];
	mul.f32 	%f65, %f64, %f7;
	mul.f32 	%f66, %f65, %f11;
	fma.rn.f32 	%f67, %f66, %f15, %f63;
	add.s64 	%rd32, %rd6, %rd21;
	ld.global.f32 	%f68, [%rd32];
	mul.f32 	%f69, %f68, %f7;
	mul.f32 	%f70, %f69, %f12;
	fma.rn.f32 	%f71, %f70, %f14, %f67;
	add.s64 	%rd33, %rd6, %rd23;
	ld.global.f32 	%f72, [%rd33];
	mul.f32 	%f73, %f72, %f9;
	mul.f32 	%f74, %f73, %f11;
	fma.rn.f32 	%f75, %f74, %f14, %f71;
	add.s64 	%rd34, %rd6, %rd25;
	ld.global.f32 	%f76, [%rd34];
	mul.f32 	%f77, %f76, %f7;
	mul.f32 	%f78, %f77, %f11;
	fma.rn.f32 	%f79, %f78, %f14, %f75;
	add.s64 	%rd35, %rd5, %rd11;
	ld.global.f32 	%f80, [%rd35];
	mul.f32 	%f81, %f80, %f9;
	mul.f32 	%f82, %f81, %f12;
	fma.rn.f32 	%f83, %f82, %f15, 0f00000000;
	add.s64 	%rd36, %rd5, %rd13;
	ld.global.f32 	%f84, [%rd36];
	mul.f32 	%f85, %f84, %f7;
	mul.f32 	%f86, %f85, %f12;
	fma.rn.f32 	%f87, %f86, %f15, %f83;
	add.s64 	%rd37, %rd5, %rd15;
	ld.global.f32 	%f88, [%rd37];
	mul.f32 	%f89, %f88, %f9;
	mul.f32 	%f90, %f89, %f11;
	fma.rn.f32 	%f91, %f90, %f15, %f87;
	add.s64 	%rd38, %rd5, %rd17;
	ld.global.f32 	%f92, [%rd38];
	mul.f32 	%f93, %f92, %f9;
	mul.f32 	%f94, %f93, %f12;
	fma.rn.f32 	%f95, %f94, %f14, %f91;
	add.s64 	%rd39, %rd5, %rd19;
	ld.global.f32 	%f96, [%rd39];
	mul.f32 	%f97, %f96, %f7;
	mul.f32 	%f98, %f97, %f11;
	fma.rn.f32 	%f99, %f98, %f15, %f95;
	add.s64 	%rd40, %rd5, %rd21;
	ld.global.f32 	%f100, [%rd40];
	mul.f32 	%f101, %f100, %f7;
	mul.f32 	%f102, %f101, %f12;
	fma.rn.f32 	%f103, %f102, %f14, %f99;
	add.s64 	%rd41, %rd5, %rd23;
	ld.global.f32 	%f104, [%rd41];
	mul.f32 	%f105, %f104, %f9;
	mul.f32 	%f106, %f105, %f11;
	fma.rn.f32 	%f107, %f106, %f14, %f103;
	add.s64 	%rd42, %rd5, %rd25;
	ld.global.f32 	%f108, [%rd42];
	mul.f32 	%f109, %f108, %f7;
	mul.f32 	%f110, %f109, %f11;
	fma.rn.f32 	%f111, %f110, %f14, %f107;
	cvt.f64.f32 	%fd22, %f1;
	mul.f64 	%fd23, %fd22, 0d3AE357C299A88EA7;
	cvt.f64.f32 	%fd24, %f2;
	div.rn.f64 	%fd25, %fd23, %fd24;
	cvt.f64.f32 	%fd26, %f47;
	mul.f64 	%fd27, %fd25, %fd26;
	ld.global.f32 	%f112, [%rd10+12];
	cvt.f64.f32 	%fd28, %f112;
	sub.f64 	%fd29, %fd28, %fd27;
	cvt.rn.f32.f64 	%f113, %fd29;
	st.global.f32 	[%rd10+12], %f113;
	cvt.f64.f32 	%fd30, %f79;
	mul.f64 	%fd31, %fd25, %fd30;
	ld.global.f32 	%f114, [%rd10+16];
	cvt.f64.f32 	%fd32, %f114;
	sub.f64 	%fd33, %fd32, %fd31;
	cvt.rn.f32.f64 	%f115, %fd33;
	st.global.f32 	[%rd10+16], %f115;
	cvt.f64.f32 	%fd34, %f111;
	mul.f64 	%fd35, %fd25, %fd34;
	ld.global.f32 	%f116, [%rd10+20];
	cvt.f64.f32 	%fd36, %f116;
	sub.f64 	%fd37, %fd36, %fd35;
	cvt.rn.f32.f64 	%f117, %fd37;
	st.global.f32 	[%rd10+20], %f117;
	ret;

}
	// .globl	_Z14ParticleKernelP8ParticleffPfS1_S1_
.visible .entry _Z14ParticleKernelP8ParticleffPfS1_S1_(
	.param .u64 .ptr .align 1 _Z14ParticleKernelP8ParticleffPfS1_S1__param_0,
	.param .f32 _Z14ParticleKernelP8ParticleffPfS1_S1__param_1,
	.param .f32 _Z14ParticleKernelP8ParticleffPfS1_S1__param_2,
	.param .u64 .ptr .align 1 _Z14ParticleKernelP8ParticleffPfS1_S1__param_3,
	.param .u64 .ptr .align 1 _Z14ParticleKernelP8ParticleffPfS1_S1__param_4,
	.param .u64 .ptr .align 1 _Z14ParticleKernelP8ParticleffPfS1_S1__param_5
)
{
	.reg .pred 	%p<2>;
	.reg .b32 	%r<57>;
	.reg .b32 	%f<124>;
	.reg .b64 	%rd<46>;
	.reg .b64 	%fd<56>;

	ld.param.f32 	%f1, [_Z14ParticleKernelP8ParticleffPfS1_S1__param_1];
	ld.param.f32 	%f2, [_Z14ParticleKernelP8ParticleffPfS1_S1__param_2];
	ld.param.u64 	%rd3, [_Z14ParticleKernelP8ParticleffPfS1_S1__param_4];
	mov.u32 	%r2, %ntid.x;
	mov.u32 	%r3, %ctaid.x;
	mov.u32 	%r4, %tid.x;
	mad.lo.s32 	%r1, %r2, %r3, %r4;
	setp.gt.s32 	%p1, %r1, 357910;
	@%p1 bra 	$L__BB8_2;
	ld.param.u64 	%rd45, [_Z14ParticleKernelP8ParticleffPfS1_S1__param_5];
	ld.param.u64 	%rd44, [_Z14ParticleKernelP8ParticleffPfS1_S1__param_3];
	ld.param.u64 	%rd43, [_Z14ParticleKernelP8ParticleffPfS1_S1__param_0];
	cvta.to.global.u64 	%rd5, %rd43;
	cvta.to.global.u64 	%rd6, %rd44;
	cvta.to.global.u64 	%rd7, %rd3;
	cvta.to.global.u64 	%rd8, %rd45;
	mul.wide.s32 	%rd9, %r1, 24;
	add.s64 	%rd10, %rd5, %rd9;
	ld.global.f32 	%f3, [%rd10];
	cvt.f64.f32 	%fd1, %f3;
	ld.global.f32 	%f4, [%rd10+12];
	cvt.f64.f32 	%fd2, %f4;
	fma.rn.f64 	%fd3, %fd2, 0d3AF357C299A88EA7, %fd1;
	cvt.rn.f32.f64 	%f5, %fd3;
	cvt.f64.f32 	%fd4, %f5;
	div.rn.f64 	%fd5, %fd4, 0d3F1A36E2EB1C432D;
	cvt.rmi.f64.f64 	%fd6, %fd5;
	mul.f64 	%fd7, %fd6, 0d3F1A36E2EB1C432D;
	sub.f64 	%fd8, %fd4, %fd7;
	cvt.rn.f32.f64 	%f6, %fd8;
	st.global.f32 	[%rd10], %f6;
	ld.global.f32 	%f7, [%rd10+4];
	cvt.f64.f32 	%fd9, %f7;
	ld.global.f32 	%f8, [%rd10+16];
	cvt.f64.f32 	%fd10, %f8;
	fma.rn.f64 	%fd11, %fd10, 0d3AF357C299A88EA7, %fd9;
	cvt.rn.f32.f64 	%f9, %fd11;
	cvt.f64.f32 	%fd12, %f9;
	div.rn.f64 	%fd13, %fd12, 0d3F1A36E2EB1C432D;
	cvt.rmi.f64.f64 	%fd14, %fd13;
	mul.f64 	%fd15, %fd14, 0d3F1A36E2EB1C432D;
	sub.f64 	%fd16, %fd12, %fd15;
	cvt.rn.f32.f64 	%f10, %fd16;
	st.global.f32 	[%rd10+4], %f10;
	ld.global.f32 	%f11, [%rd10+8];
	cvt.f64.f32 	%fd17, %f11;
	ld.global.f32 	%f12, [%rd10+20];
	cvt.f64.f32 	%fd18, %f12;
	fma.rn.f64 	%fd19, %fd18, 0d3AF357C299A88EA7, %fd17;
	cvt.rn.f32.f64 	%f13, %fd19;
	cvt.f64.f32 	%fd20, %f13;
	div.rn.f64 	%fd21, %fd20, 0d3F1A36E2EB1C432D;
	cvt.rmi.f64.f64 	%fd22, %fd21;
	mul.f64 	%fd23, %fd22, 0d3F1A36E2EB1C432D;
	sub.f64 	%fd24, %fd20, %fd23;
	cvt.rn.f32.f64 	%f14, %fd24;
	st.global.f32 	[%rd10+8], %f14;
	cvt.f64.f32 	%fd25, %f6;
	div.rn.f64 	%fd26, %fd25, 0d3EDA36E2EB1C432D;
	cvt.rzi.s32.f64 	%r5, %fd26;
	cvt.f64.f32 	%fd27, %f10;
	div.rn.f64 	%fd28, %fd27, 0d3EDA36E2EB1C432D;
	cvt.rzi.s32.f64 	%r6, %fd28;
	cvt.f64.f32 	%fd29, %f14;
	div.rn.f64 	%fd30, %fd29, 0d3EDA36E2EB1C432D;
	cvt.rzi.s32.f64 	%r7, %fd30;
	cvt.rn.f64.s32 	%fd31, %r5;
	mul.f64 	%fd32, %fd31, 0d3EDA36E2EB1C432D;
	sub.f64 	%fd33, %fd25, %fd32;
	cvt.rn.f32.f64 	%f15, %fd33;
	cvt.f64.f32 	%fd34, %f15;
	div.rn.f64 	%fd35, %fd34, 0d3EDA36E2EB1C432D;
	cvt.rn.f32.f64 	%f16, %fd35;
	mov.f32 	%f17, 0f3F800000;
	sub.f32 	%f18, %f17, %f16;
	cvt.rn.f64.s32 	%fd36, %r6;
	mul.f64 	%fd37, %fd36, 0d3EDA36E2EB1C432D;
	sub.f64 	%fd38, %fd27, %fd37;
	cvt.rn.f32.f64 	%f19, %fd38;
	cvt.f64.f32 	%fd39, %f19;
	div.rn.f64 	%fd40, %fd39, 0d3EDA36E2EB1C432D;
	cvt.rn.f32.f64 	%f20, %fd40;
	sub.f32 	%f21, %f17, %f20;
	cvt.rn.f64.s32 	%fd41, %r7;
	mul.f64 	%fd42, %fd41, 0d3EDA36E2EB1C432D;
	sub.f64 	%fd43, %fd29, %fd42;
	cvt.rn.f32.f64 	%f22, %fd43;
	cvt.f64.f32 	%fd44, %f22;
	div.rn.f64 	%fd45, %fd44, 0d3EDA36E2EB1C432D;
	cvt.rn.f32.f64 	%f23, %fd45;
	sub.f32 	%f24, %f17, %f23;
	shr.s32 	%r8, %r7, 31;
	shr.u32 	%r9, %r8, 28;
	add.s32 	%r10, %r7, %r9;
	and.b32  	%r11, %r10, 16777200;
	sub.s32 	%r12, %r7, %r11;
	shl.b32 	%r13, %r12, 8;
	shr.s32 	%r14, %r6, 31;
	shr.u32 	%r15, %r14, 28;
	add.s32 	%r16, %r6, %r15;
	and.b32  	%r17, %r16, 268435440;
	sub.s32 	%r18, %r6, %r17;
	shl.b32 	%r19, %r18, 4;
	add.s32 	%r20, %r13, %r19;
	shr.s32 	%r21, %r5, 31;
	shr.u32 	%r22, %r21, 28;
	add.s32 	%r23, %r5, %r22;
	and.b32  	%r24, %r23, -16;
	sub.s32 	%r25, %r5, %r24;
	add.s32 	%r26, %r20, %r25;
	mul.wide.s32 	%rd11, %r26, 4;
	add.s64 	%rd12, %rd6, %rd11;
	ld.global.f32 	%f25, [%rd12];
	mul.f32 	%f26, %f25, %f18;
	mul.f32 	%f27, %f26, %f21;
	fma.rn.f32 	%f28, %f27, %f24, 0f00000000;
	add.s32 	%r27, %r5, 1;
	shr.s32 	%r28, %r27, 31;
	shr.u32 	%r29, %r28, 28;
	add.s32 	%r30, %r27, %r29;
	and.b32  	%r31, %r30, -16;
	sub.s32 	%r32, %r27, %r31;
	add.s32 	%r33, %r20, %r32;
	mul.wide.s32 	%rd13, %r33, 4;
	add.s64 	%rd14, %rd6, %rd13;
	ld.global.f32 	%f29, [%rd14];
	mul.f32 	%f30, %f29, %f16;
	mul.f32 	%f31, %f30, %f21;
	fma.rn.f32 	%f32, %f31, %f24, %f28;
	add.s32 	%r34, %r6, 1;
	shr.s32 	%r35, %r34, 31;
	shr.u32 	%r36, %r35, 28;
	add.s32 	%r37, %r34, %r36;
	and.b32  	%r38, %r37, 268435440;
	sub.s32 	%r39, %r34, %r38;
	shl.b32 	%r40, %r39, 4;
	add.s32 	%r41, %r13, %r40;
	add.s32 	%r42, %r41, %r25;
	mul.wide.s32 	%rd15, %r42, 4;
	add.s64 	%rd16, %rd6, %rd15;
	ld.global.f32 	%f33, [%rd16];
	mul.f32 	%f34, %f33, %f18;
	mul.f32 	%f35, %f34, %f20;
	fma.rn.f32 	%f36, %f35, %f24, %f32;
	add.s32 	%r43, %r7, 1;
	shr.s32 	%r44, %r43, 31;
	shr.u32 	%r45, %r44, 28;
	add.s32 	%r46, %r43, %r45;
	and.b32  	%r47, %r46, 16777200;
	sub.s32 	%r48, %r43, %r47;
	shl.b32 	%r49, %r48, 8;
	add.s32 	%r50, %r49, %r19;
	add.s32 	%r51, %r50, %r25;
	mul.wide.s32 	%rd17, %r51, 4;
	add.s64 	%rd18, %rd6, %rd17;
	ld.global.f32 	%f37, [%rd18];
	mul.f32 	%f38, %f37, %f18;
	mul.f32 	%f39, %f38, %f21;
	fma.rn.f32 	%f40, %f39, %f23, %f36;
	add.s32 	%r52, %r41, %r32;
	mul.wide.s32 	%rd19, %r52, 4;
	add.s64 	%rd20, %rd6, %rd19;
	ld.global.f32 	%f41, [%rd20];
	mul.f32 	%f42, %f41, %f16;
	mul.f32 	%f43, %f42, %f20;
	fma.rn.f32 	%f44, %f43, %f24, %f40;
	add.s32 	%r53, %r50, %r32;
	mul.wide.s32 	%rd21, %r53, 4;
	add.s64 	%rd22, %rd6, %rd21;
	ld.global.f32 	%f45, [%rd22];
	mul.f32 	%f46, %f45, %f16;
	mul.f32 	%f47, %f46, %f21;
	fma.rn.f32 	%f48, %f47, %f23, %f44;
	add.s32 	%r54, %r49, %r40;
	add.s32 	%r55, %r54, %r25;
	mul.wide.s32 	%rd23, %r55, 4;
	add.s64 	%rd24, %rd6, %rd23;
	ld.global.f32 	%f49, [%rd24];
	mul.f32 	%f50, %f49, %f18;
	mul.f32 	%f51, %f50, %f20;
	fma.rn.f32 	%f52, %f51, %f23, %f48;
	add.s32 	%r56, %r54, %r32;
	mul.wide.s32 	%rd25, %r56, 4;
	add.s64 	%rd26, %rd6, %rd25;
	ld.global.f32 	%f53, [%rd26];
	mul.f32 	%f54, %f53, %f16;
	mul.f32 	%f55, %f54, %f20;
	fma.rn.f32 	%f56, %f55, %f23, %f52;
	add.s64 	%rd27, %rd7, %rd11;
	ld.global.f32 	%f57, [%rd27];
	mul.f32 	%f58, %f57, %f18;
	mul.f32 	%f59, %f58, %f21;
	fma.rn.f32 	%f60, %f59, %f24, 0f00000000;
	add.s64 	%rd28, %rd7, %rd13;
	ld.global.f32 	%f61, [%rd28];
	mul.f32 	%f62, %f61, %f16;
	mul.f32 	%f63, %f62, %f21;
	fma.rn.f32 	%f64, %f63, %f24, %f60;
	add.s64 	%rd29, %rd7, %rd15;
	ld.global.f32 	%f65, [%rd29];
	mul.f32 	%f66, %f65, %f18;
	mul.f32 	%f67, %f66, %f20;
	fma.rn.f32 	%f68, %f67, %f24, %f64;
	add.s64 	%rd30, %rd7, %rd17;
	ld.global.f32 	%f69, [%rd30];
	mul.f32 	%f70, %f69, %f18;
	mul.f32 	%f71, %f70, %f21;
	fma.rn.f32 	%f72, %f71, %f23, %f68;
	add.s64 	%rd31, %rd7, %rd19;
	ld.global.f32 	%f73, [%rd31];
	mul.f32 	%f74, %f73, %f16;
	mul.f32 	%f75, %f74, %f20;
	fma.rn.f32 	%f76, %f75, %f24, %f72;
	add.s64 	%rd32, %rd7, %rd21;
	ld.global.f32 	%f77, [%rd32];
	mul.f32 	%f78, %f77, %f16;
	mul.f32 	%f79, %f78, %f21;
	fma.rn.f32 	%f80, %f79, %f23, %f76;
	add.s64 	%rd33, %rd7, %rd23;
	ld.global.f32 	%f81, [%rd33];
	mul.f32 	%f82, %f81, %f18;
	mul.f32 	%f83, %f82, %f20;
	fma.rn.f32 	%f84, %f83, %f23, %f80;
	add.s64 	%rd34, %rd7, %rd25;
	ld.global.f32 	%f85, [%rd34];
	mul.f32 	%f86, %f85, %f16;
	mul.f32 	%f87, %f86, %f20;
	fma.rn.f32 	%f88, %f87, %f23, %f84;
	add.s64 	%rd35, %rd8, %rd11;
	ld.global.f32 	%f89, [%rd35];
	mul.f32 	%f90, %f89, %f18;
	mul.f32 	%f91, %f90, %f21;
	fma.rn.f32 	%f92, %f91, %f24, 0f00000000;
	add.s64 	%rd36, %rd8, %rd13;
	ld.global.f32 	%f93, [%rd36];
	mul.f32 	%f94, %f93, %f16;
	mul.f32 	%f95, %f94, %f21;
	fma.rn.f32 	%f96, %f95, %f24, %f92;
	add.s64 	%rd37, %rd8, %rd15;
	ld.global.f32 	%f97, [%rd37];
	mul.f32 	%f98, %f97, %f18;
	mul.f32 	%f99, %f98, %f20;
	fma.rn.f32 	%f100, %f99, %f24, %f96;
	add.s64 	%rd38, %rd8, %rd17;
	ld.global.f32 	%f101, [%rd38];
	mul.f32 	%f102, %f101, %f18;
	mul.f32 	%f103, %f102, %f21;
	fma.rn.f32 	%f104, %f103, %f23, %f100;
	add.s64 	%rd39, %rd8, %rd19;
	ld.global.f32 	%f105, [%rd39];
	mul.f32 	%f106, %f105, %f16;
	mul.f32 	%f107, %f106, %f20;
	fma.rn.f32 	%f108, %f107, %f24, %f104;
	add.s64 	%rd40, %rd8, %rd21;
	ld.global.f32 	%f109, [%rd40];
	mul.f32 	%f110, %f109, %f16;
	mul.f32 	%f111, %f110, %f21;
	fma.rn.f32 	%f112, %f111, %f23, %f108;
	add.s64 	%rd41, %rd8, %rd23;
	ld.global.f32 	%f113, [%rd41];
	mul.f32 	%f114, %f113, %f18;
	mul.f32 	%f115, %f114, %f20;
	fma.rn.f32 	%f116, %f115, %f23, %f112;
	add.s64 	%rd42, %rd8, %rd25;
	ld.global.f32 	%f117, [%rd42];
	mul.f32 	%f118, %f117, %f16;
	mul.f32 	%f119, %f118, %f20;
	fma.rn.f32 	%f120, %f119, %f23, %f116;
	cvt.f64.f32 	%fd46, %f1;
	mul.f64 	%fd47, %fd46, 0d3AF357C299A88EA7;
	cvt.f64.f32 	%fd48, %f2;
	div.rn.f64 	%fd49, %fd47, %fd48;
	cvt.f64.f32 	%fd50, %f56;
	fma.rn.f64 	%fd51, %fd49, %fd50, %fd2;
	cvt.rn.f32.f64 	%f121, %fd51;
	st.global.f32 	[%rd10+12], %f121;
	cvt.f64.f32 	%fd52, %f88;
	fma.rn.f64 	%fd53, %fd49, %fd52, %fd10;
	cvt.rn.f32.f64 	%f122, %fd53;
	st.global.f32 	[%rd10+16], %f122;
	cvt.f64.f32 	%fd54, %f120;
	fma.rn.f64 	%fd55, %fd49, %fd54, %fd18;
	cvt.rn.f32.f64 	%f123, %fd55;
	st.global.f32 	[%rd10+20], %f123;
$L__BB8_2:
	ret;

}


// ===== COMPILED SASS (sm_100) =====

	.target	sm_100

	.elftype	@"ET_EXEC"


//--------------------- .note.nv.tkinfo           --------------------------
	.section	.note.nv.tkinfo,"",@"SHT_NOTE"
	.sectionflags	@"SHF_NOTE_NV_TKINFO"
	.tkinfo
        /*0018*/ 	.word	0x00000002
        /*0030*/ 	.string	""
        /*0030*/ 	.string	"ptxas"
        /*0030*/ 	.string	"Cuda compilation tools, release 13.0, V13.0.88"
        /*0030*/ 	.string	"Build cuda_13.0.r13.0/compiler.36424714_0"
        /*0030*/ 	.string	"-arch sm_100 -m 64 "



//--------------------- .note.nv.cuinfo           --------------------------
	.section	.note.nv.cuinfo,"",@"SHT_NOTE"
	.sectionflags	@"SHF_NOTE_NV_CUINFO"
        /*0018*/ 	.short	0x0002
        /*001a*/ 	.short	0x0064
        /*001c*/ 	.short	0x0082
	.zero		2


//--------------------- .nv.info                  --------------------------
	.section	.nv.info,"",@"SHT_CUDA_INFO"
	.align	4


	//----- nvinfo : EIATTR_REGCOUNT
	.align		4
        /*0000*/ 	.byte	0x04, 0x2f
        /*0002*/ 	.short	(.L_10 - .L_9)
	.align		4
.L_9:
        /*0004*/ 	.word	index@(_Z13solve_poissonPfP6float2S1_S1_S1_)
        /*0008*/ 	.word	0x00000023


	//----- nvinfo : EIATTR_FRAME_SIZE
	.align		4
.L_10:
        /*000c*/ 	.byte	0x04, 0x11
        /*000e*/ 	.short	(.L_12 - .L_11)
	.align		4
.L_11:
        /*0010*/ 	.word	index@($__internal_5_$__cuda_sm3x_div_rn_noftz_f32_slowpath)
        /*0014*/ 	.word	0x00000000


	//----- nvinfo : EIATTR_FRAME_SIZE
	.align		4
.L_12:
        /*0018*/ 	.byte	0x04, 0x11
        /*001a*/ 	.short	(.L_14 - .L_13)
	.align		4
.L_13:
        /*001c*/ 	.word	index@($__internal_4_$__cuda_sm20_div_rn_f64_full)
        /*0020*/ 	.word	0x00000000


	//----- nvinfo : EIATTR_FRAME_SIZE
	.align		4
.L_14:
        /*0024*/ 	.byte	0x04, 0x11
        /*0026*/ 	.short	(.L_16 - .L_15)
	.align		4
.L_15:
        /*0028*/ 	.word	index@(_Z13solve_poissonPfP6float2S1_S1_S1_)
        /*002c*/ 	.word	0x00000000


	//----- nvinfo : EIATTR_REGCOUNT
	.align		4
.L_16:
        /*0030*/ 	.byte	0x04, 0x2f
        /*0032*/ 	.short	(.L_18 - .L_17)
	.align		4
.L_17:
        /*0034*/ 	.word	index@(_Z12real2complexPfP6float2)
        /*0038*/ 	.word	0x0000000c


	//----- nvinfo : EIATTR_FRAME_SIZE
	.align		4
.L_18:
        /*003c*/ 	.byte	0x04, 0x11
        /*003e*/ 	.short	(.L_20 - .L_19)
	.align		4
.L_19:
        /*0040*/ 	.word	index@(_Z12real2complexPfP6float2)
        /*0044*/ 	.word	0x00000000


	//----- nvinfo : EIATTR_REGCOUNT
	.align		4
.L_20:
        /*0048*/ 	.byte	0x04, 0x2f
        /*004a*/ 	.short	(.L_22 - .L_21)
	.align		4
.L_21:
        /*004c*/ 	.word	index@(_Z12complex2realP6float2Pf)
        /*0050*/ 	.word	0x0000000a


	//----- nvinfo : EIATTR_FRAME_SIZE
	.align		4
.L_22:
        /*0054*/ 	.byte	0x04, 0x11
        /*0056*/ 	.short	(.L_24 - .L_23)
	.align		4
.L_23:
        /*0058*/ 	.word	index@(_Z12complex2realP6float2Pf)
        /*005c*/ 	.word	0x00000000


	//----- nvinfo : EIATTR_REGCOUNT
	.align		4
.L_24:
        /*0060*/ 	.byte	0x04, 0x2f
        /*0062*/ 	.short	(.L_26 - .L_25)
	.align		4
.L_25:
        /*0064*/ 	.word	index@(_Z20scale_down_after_fftPfS_S_)
        /*0068*/ 	.word	0x00000010


	//----- nvinfo : EIATTR_FRAME_SIZE
	.align		4
.L_26:
        /*006c*/ 	.byte	0x04, 0x11
        /*006e*/ 	.short	(.L_28 - .L_27)
	.align		4
.L_27:
        /*0070*/ 	.word	index@(_Z20scale_down_after_fftPfS_S_)
        /*0074*/ 	.word	0x00000000


	//----- nvinfo : EIATTR_REGCOUNT
	.align		4
.L_28:
        /*0078*/ 	.byte	0x04, 0x2f
        /*007a*/ 	.short	(.L_30 - .L_29)
	.align		4
.L_29:
        /*007c*/ 	.word	index@(_Z23set_grid_array_to_valuePff)
        /*0080*/ 	.word	0x0000000a


	//----- nvinfo : EIATTR_FRAME_SIZE
	.align		4
.L_30:
        /*0084*/ 	.byte	0x04, 0x11
        /*0086*/ 	.short	(.L_32 - .L_31)
	.align		4
.L_31:
        /*0088*/ 	.word	index@(_Z23set_grid_array_to_valuePff)
        /*008c*/ 	.word	0x00000000


	//----- nvinfo : EIATTR_REGCOUNT
	.align		4
.L_32:
        /*0090*/ 	.byte	0x04, 0x2f
        /*0092*/ 	.short	(.L_34 - .L_33)
	.align		4
.L_33:
        /*0094*/ 	.word	index@(_Z14scatter_chargeP8ParticlefPf)
        /*0098*/ 	.word	0x00000020


	//----- nvinfo : EIATTR_FRAME_SIZE
	.align		4
.L_34:
        /*009c*/ 	.byte	0x04, 0x11
        /*009e*/ 	.short	(.L_36 - .L_35)
	.align		4
.L_35:
        /*00a0*/ 	.word	index@($__internal_3_$__cuda_sm20_div_rn_f64_full)
        /*00a4*/ 	.word	0x00000000


	//----- nvinfo : EIATTR_FRAME_SIZE
	.align		4
.L_36:
        /*00a8*/ 	.byte	0x04, 0x11
        /*00aa*/ 	.short	(.L_38 - .L_37)
	.align		4
.L_37:
        /*00ac*/ 	.word	index@(_Z14scatter_chargeP8ParticlefPf)
        /*00b0*/ 	.word	0x00000000


	//----- nvinfo : EIATTR_REGCOUNT
	.align		4
.L_38:
        /*00b4*/ 	.byte	0x04, 0x2f
        /*00b6*/ 	.short	(.L_40 - .L_39)
	.align		4
.L_39:
        /*00b8*/ 	.word	index@(_Z18InitParticleArraysP8Particlefff)
        /*00bc*/ 	.word	0x00000020


	//----- nvinfo : EIATTR_FRAME_SIZE
	.align		4
.L_40:
        /*00c0*/ 	.byte	0x04, 0x11
        /*00c2*/ 	.short	(.L_42 - .L_41)
	.align		4
.L_41:
        /*00c4*/ 	.word	index@($__internal_2_$__cuda_sm20_div_rn_f64_full)
        /*00c8*/ 	.word	0x00000000


	//----- nvinfo : EIATTR_FRAME_SIZE
	.align		4
.L_42:
        /*00cc*/ 	.byte	0x04, 0x11
        /*00ce*/ 	.short	(.L_44 - .L_43)
	.align		4
.L_43:
        /*00d0*/ 	.word	index@(_Z18InitParticleArraysP8Particlefff)
        /*00d4*/ 	.word	0x00000000


	//----- nvinfo : EIATTR_REGCOUNT
	.align		4
.L_44:
        /*00d8*/ 	.byte	0x04, 0x2f
        /*00da*/ 	.short	(.L_46 - .L_45)
	.align		4
.L_45:
        /*00dc*/ 	.word	index@(_Z19InitialVelocityStepP8ParticleffPfS1_S1_)
        /*00e0*/ 	.word	0x00000028


	//----- nvinfo : EIATTR_FRAME_SIZE
	.align		4
.L_46:
        /*00e4*/ 	.byte	0x04, 0x11
        /*00e6*/ 	.short	(.L_48 - .L_47)
	.align		4
.L_47:
        /*00e8*/ 	.word	index@($__internal_1_$__cuda_sm20_div_rn_f64_full)
        /*00ec*/ 	.word	0x00000000


	//----- nvinfo : EIATTR_FRAME_SIZE
	.align		4
.L_48:
        /*00f0*/ 	.byte	0x04, 0x11
        /*00f2*/ 	.short	(.L_50 - .L_49)
	.align		4
.L_49:
        /*00f4*/ 	.word	index@(_Z19InitialVelocityStepP8ParticleffPfS1_S1_)
        /*00f8*/ 	.word	0x00000000


	//----- nvinfo : EIATTR_REGCOUNT
	.align		4
.L_50:
        /*00fc*/ 	.byte	0x04, 0x2f
        /*00fe*/ 	.short	(.L_52 - .L_51)
	.align		4
.L_51:
        /*0100*/ 	.word	index@(_Z14ParticleKernelP8ParticleffPfS1_S1_)
        /*0104*/ 	.word	0x00000028


	//----- nvinfo : EIATTR_FRAME_SIZE
	.align		4
.L_52:
        /*0108*/ 	.byte	0x04, 0x11
        /*010a*/ 	.short	(.L_54 - .L_53)
	.align		4
.L_53:
        /*010c*/ 	.word	index@($__internal_0_$__cuda_sm20_div_rn_f64_full)
        /*0110*/ 	.word	0x00000000


	//----- nvinfo : EIATTR_FRAME_SIZE
	.align		4
.L_54:
        /*0114*/ 	.byte	0x04, 0x11
        /*0116*/ 	.short	(.L_56 - .L_55)
	.align		4
.L_55:
        /*0118*/ 	.word	index@(_Z14ParticleKernelP8ParticleffPfS1_S1_)
        /*011c*/ 	.word	0x00000000


	//----- nvinfo : EIATTR_MIN_STACK_SIZE
	.align		4
.L_56:
        /*0120*/ 	.byte	0x04, 0x12
        /*0122*/ 	.short	(.L_58 - .L_57)
	.align		4
.L_57:
        /*0124*/ 	.word	index@(_Z14ParticleKernelP8ParticleffPfS1_S1_)
        /*0128*/ 	.word	0x00000000


	//----- nvinfo : EIATTR_MIN_STACK_SIZE
	.align		4
.L_58:
        /*012c*/ 	.byte	0x04, 0x12
        /*012e*/ 	.short	(.L_60 - .L_59)
	.align		4
.L_59:
        /*0130*/ 	.word	index@(_Z19InitialVelocityStepP8ParticleffPfS1_S1_)
        /*0134*/ 	.word	0x00000000


	//----- nvinfo : EIATTR_MIN_STACK_SIZE
	.align		4
.L_60:
        /*0138*/ 	.byte	0x04, 0x12
        /*013a*/ 	.short	(.L_62 - .L_61)
	.align		4
.L_61:
        /*013c*/ 	.word	index@(_Z18InitParticleArraysP8Particlefff)
        /*0140*/ 	.word	0x00000000


	//----- nvinfo : EIATTR_MIN_STACK_SIZE
	.align		4
.L_62:
        /*0144*/ 	.byte	0x04, 0x12
        /*0146*/ 	.short	(.L_64 - .L_63)
	.align		4
.L_63:
        /*0148*/ 	.word	index@(_Z14scatter_chargeP8ParticlefPf)
        /*014c*/ 	.word	0x00000000


	//----- nvinfo : EIATTR_MIN_STACK_SIZE
	.align		4
.L_64:
        /*0150*/ 	.byte	0x04, 0x12
        /*0152*/ 	.short	(.L_66 - .L_65)
	.align		4
.L_65:
        /*0154*/ 	.word	index@(_Z23set_grid_array_to_valuePff)
        /*0158*/ 	.word	0x00000000


	//----- nvinfo : EIATTR_MIN_STACK_SIZE
	.align		4
.L_66:
        /*015c*/ 	.byte	0x04, 0x12
        /*015e*/ 	.short	(.L_68 - .L_67)
	.align		4
.L_67:
        /*0160*/ 	.word	index@(_Z20scale_down_after_fftPfS_S_)
        /*0164*/ 	.word	0x00000000


	//----- nvinfo : EIATTR_MIN_STACK_SIZE
	.align		4
.L_68:
        /*0168*/ 	.byte	0x04, 0x12
        /*016a*/ 	.short	(.L_70 - .L_69)
	.align		4
.L_69:
        /*016c*/ 	.word	index@(_Z12complex2realP6float2Pf)
        /*0170*/ 	.word	0x00000000


	//----- nvinfo : EIATTR_MIN_STACK_SIZE
	.align		4
.L_70:
        /*0174*/ 	.byte	0x04, 0x12
        /*0176*/ 	.short	(.L_72 - .L_71)
	.align		4
.L_71:
        /*0178*/ 	.word	index@(_Z12real2complexPfP6float2)
        /*017c*/ 	.word	0x00000000


	//----- nvinfo : EIATTR_MIN_STACK_SIZE
	.align		4
.L_72:
        /*0180*/ 	.byte	0x04, 0x12
        /*0182*/ 	.short	(.L_74 - .L_73)
	.align		4
.L_73:
        /*0184*/ 	.word	index@(_Z13solve_poissonPfP6float2S1_S1_S1_)
        /*0188*/ 	.word	0x00000000
.L_74:


//--------------------- .nv.compat                --------------------------
	.section	.nv.compat,"",@"SHT_CUDA_COMPAT_INFO"
	.align	4
        /*0000*/ 	.byte	0x02, 0x09, 0x00, 0x00, 0x02, 0x02, 0x01, 0x00, 0x02, 0x05, 0x05, 0x00, 0x03, 0x07, 0x01, 0x01
        /*0010*/ 	.byte	0x02, 0x03, 0x00, 0x00, 0x02, 0x06, 0x01, 0x00, 0x04, 0x0b, 0x08, 0x00, 0x01, 0x00, 0x00, 0x00
        /*0020*/ 	.byte	0x00, 0x00, 0x00, 0x00


//--------------------- .nv.info._Z14ParticleKernelP8ParticleffPfS1_S1_ --------------------------
	.section	.nv.info._Z14ParticleKernelP8ParticleffPfS1_S1_,"",@"SHT_CUDA_INFO"
	.sectionflags	@""
	.align	4


	//----- nvinfo : EIATTR_CUDA_API_VERSION
	.align		4
        /*0000*/ 	.byte	0x04, 0x37
        /*0002*/ 	.short	(.L_76 - .L_75)
.L_75:
        /*0004*/ 	.word	0x00000082


	//----- nvinfo : EIATTR_KPARAM_INFO
	.align		4
.L_76:
        /*0008*/ 	.byte	0x04, 0x17
        /*000a*/ 	.short	(.L_78 - .L_77)
.L_77:
        /*000c*/ 	.word	0x00000000
        /*0010*/ 	.short	0x0005
        /*0012*/ 	.short	0x0020
        /*0014*/ 	.byte	0x00, 0xf5, 0x21, 0x00


	//----- nvinfo : EIATTR_KPARAM_INFO
	.align		4
.L_78:
        /*0018*/ 	.byte	0x04, 0x17
        /*001a*/ 	.short	(.L_80 - .L_79)
.L_79:
        /*001c*/ 	.word	0x00000000
        /*0020*/ 	.short	0x0004
        /*0022*/ 	.short	0x0018
        /*0024*/ 	.byte	0x00, 0xf5, 0x21, 0x00


	//----- nvinfo : EIATTR_KPARAM_INFO
	.align		4
.L_80:
        /*0028*/ 	.byte	0x04, 0x17
        /*002a*/ 	.short	(.L_82 - .L_81)
.L_81:
        /*002c*/ 	.word	0x00000000
        /*0030*/ 	.short	0x0003
        /*0032*/ 	.short	0x0010
        /*0034*/ 	.byte	0x00, 0xf5, 0x21, 0x00


	//----- nvinfo : EIATTR_KPARAM_INFO
	.align		4
.L_82:
        /*0038*/ 	.byte	0x04, 0x17
        /*003a*/ 	.short	(.L_84 - .L_83)
.L_83:
        /*003c*/ 	.word	0x00000000
        /*0040*/ 	.short	0x0002
        /*0042*/ 	.short	0x000c
        /*0044*/ 	.byte	0x00, 0xf0, 0x11, 0x00


	//----- nvinfo : EIATTR_KPARAM_INFO
	.align		4
.L_84:
        /*0048*/ 	.byte	0x04, 0x17
        /*004a*/ 	.short	(.L_86 - .L_85)
.L_85:
        /*004c*/ 	.word	0x00000000
        /*0050*/ 	.short	0x0001
        /*0052*/ 	.short	0x0008
        /*0054*/ 	.byte	0x00, 0xf0, 0x11, 0x00


	//----- nvinfo : EIATTR_KPARAM_INFO
	.align		4
.L_86:
        /*0058*/ 	.byte	0x04, 0x17
        /*005a*/ 	.short	(.L_88 - .L_87)
.L_87:
        /*005c*/ 	.word	0x00000000
        /*0060*/ 	.short	0x0000
        /*0062*/ 	.short	0x0000
        /*0064*/ 	.byte	0x00, 0xf5, 0x21, 0x00


	//----- nvinfo : EIATTR_SPARSE_MMA_MASK
	.align		4
.L_88:
        /*0068*/ 	.byte	0x03, 0x50
        /*006a*/ 	.short	0x0000


	//----- nvinfo : EIATTR_MAXREG_COUNT
	.align		4
        /*006c*/ 	.byte	0x03, 0x1b
        /*006e*/ 	.short	0x00ff


	//----- nvinfo : EIATTR_MERCURY_ISA_VERSION
	.align		4
        /*0070*/ 	.byte	0x03, 0x5f
        /*0072*/ 	.short	0x0101


	//----- nvinfo : EIATTR_VRC_CTA_INIT_COUNT
	.align		4
        /*0074*/ 	.byte	0x02, 0x4a
	.zero		1
	.zero		1


	//----- nvinfo : EIATTR_EXIT_INSTR_OFFSETS
	.align		4
        /*0078*/ 	.byte	0x04, 0x1c
        /*007a*/ 	.short	(.L_90 - .L_89)


	//   ....[0]....
.L_89:
        /*007c*/ 	.word	0x00000060


	//   ....[1]....
        /*0080*/ 	.word	0x00001ef0


	//----- nvinfo : EIATTR_CRS_STACK_SIZE
	.align		4
.L_90:
        /*0084*/ 	.byte	0x04, 0x1e
        /*0086*/ 	.short	(.L_92 - .L_91)
.L_91:
        /*0088*/ 	.word	0x00000000


	//----- nvinfo : EIATTR_CBANK_PARAM_SIZE
	.align		4
.L_92:
        /*008c*/ 	.byte	0x03, 0x19
        /*008e*/ 	.short	0x0028


	//----- nvinfo : EIATTR_PARAM_CBANK
	.align		4
        /*0090*/ 	.byte	0x04, 0x0a
        /*0092*/ 	.short	(.L_94 - .L_93)
	.align		4
.L_93:
        /*0094*/ 	.word	index@(.nv.constant0._Z14ParticleKernelP8ParticleffPfS1_S1_)
        /*0098*/ 	.short	0x0380
        /*009a*/ 	.short	0x0028


	//----- nvinfo : EIATTR_SW_WAR
	.align		4
.L_94:
        /*009c*/ 	.byte	0x04, 0x36
        /*009e*/ 	.short	(.L_96 - .L_95)
.L_95:
        /*00a0*/ 	.word	0x00000008
.L_96:


//--------------------- .nv.info._Z19InitialVelocityStepP8ParticleffPfS1_S1_ --------------------------
	.section	.nv.info._Z19InitialVelocityStepP8ParticleffPfS1_S1_,"",@"SHT_CUDA_INFO"
	.sectionflags	@""
	.align	4


	//----- nvinfo : EIATTR_CUDA_API_VERSION
	.align		4
        /*0000*/ 	.byte	0x04, 0x37
        /*0002*/ 	.short	(.L_98 - .L_97)
.L_97:
        /*0004*/ 	.word	0x00000082


	//----- nvinfo : EIATTR_KPARAM_INFO
	.align		4
.L_98:
        /*0008*/ 	.byte	0x04, 0x17
        /*000a*/ 	.short	(.L_100 - .L_99)
.L_99:
        /*000c*/ 	.word	0x00000000
        /*0010*/ 	.short	0x0005
        /*0012*/ 	.short	0x0020
        /*0014*/ 	.byte	0x00, 0xf5, 0x21, 0x00


	//----- nvinfo : EIATTR_KPARAM_INFO
	.align		4
.L_100:
        /*0018*/ 	.byte	0x04, 0x17
        /*001a*/ 	.short	(.L_102 - .L_101)
.L_101:
        /*001c*/ 	.word	0x00000000
        /*0020*/ 	.short	0x0004
        /*0022*/ 	.short	0x0018
        /*0024*/ 	.byte	0x00, 0xf5, 0x21, 0x00


	//----- nvinfo : EIATTR_KPARAM_INFO
	.align		4
.L_102:
        /*0028*/ 	.byte	0x04, 0x17
        /*002a*/ 	.short	(.L_104 - .L_103)
.L_103:
        /*002c*/ 	.word	0x00000000
        /*0030*/ 	.short	0x0003
        /*0032*/ 	.short	0x0010
        /*0034*/ 	.byte	0x00, 0xf5, 0x21, 0x00


	//----- nvinfo : EIATTR_KPARAM_INFO
	.align		4
.L_104:
        /*0038*/ 	.byte	0x04, 0x17
        /*003a*/ 	.short	(.L_106 - .L_105)
.L_105:
        /*003c*/ 	.word	0x00000000
        /*0040*/ 	.short	0x0002
        /*0042*/ 	.short	0x000c
        /*0044*/ 	.byte	0x00, 0xf0, 0x11, 0x00


	//----- nvinfo : EIATTR_KPARAM_INFO
	.align		4
.L_106:
        /*0048*/ 	.byte	0x04, 0x17
        /*004a*/ 	.short	(.L_108 - .L_107)
.L_107:
        /*004c*/ 	.word	0x00000000
        /*0050*/ 	.short	0x0001
        /*0052*/ 	.short	0x0008
        /*0054*/ 	.byte	0x00, 0xf0, 0x11, 0x00


	//----- nvinfo : EIATTR_KPARAM_INFO
	.align		4
.L_108:
        /*0058*/ 	.byte	0x04, 0x17
        /*005a*/ 	.short	(.L_110 - .L_109)
.L_109:
        /*005c*/ 	.word	0x00000000
        /*0060*/ 	.short	0x0000
        /*0062*/ 	.short	0x0000
        /*0064*/ 	.byte	0x00, 0xf5, 0x21, 0x00


	//----- nvinfo : EIATTR_SPARSE_MMA_MASK
	.align		4
.L_110:
        /*0068*/ 	.byte	0x03, 0x50
        /*006a*/ 	.short	0x0000


	//----- nvinfo : EIATTR_MAXREG_COUNT
	.align		4
        /*006c*/ 	.byte	0x03, 0x1b
        /*006e*/ 	.short	0x00ff


	//----- nvinfo : EIATTR_MERCURY_ISA_VERSION
	.align		4
        /*0070*/ 	.byte	0x03, 0x5f
        /*0072*/ 	.short	0x0101


	//----- nvinfo : EIATTR_VRC_CTA_INIT_COUNT
	.align		4
        /*0074*/ 	.byte	0x02, 0x4a
	.zero		1
	.zero		1


	//----- nvinfo : EIATTR_EXIT_INSTR_OFFSETS
	.align		4
        /*0078*/ 	.byte	0x04, 0x1c
        /*007a*/ 	.short	(.L_112 - .L_111)


	//   ....[0]....
.L_111:
        /*007c*/ 	.word	0x00001880


	//----- nvinfo : EIATTR_CRS_STACK_SIZE
	.align		4
.L_112:
        /*0080*/ 	.byte	0x04, 0x1e
        /*0082*/ 	.short	(.L_114 - .L_113)
.L_113:
        /*0084*/ 	.word	0x00000000


	//----- nvinfo : EIATTR_CBANK_PARAM_SIZE
	.align		4
.L_114:
        /*0088*/ 	.byte	0x03, 0x19
        /*008a*/ 	.short	0x0028


	//----- nvinfo : EIATTR_PARAM_CBANK
	.align		4
        /*008c*/ 	.byte	0x04, 0x0a
        /*008e*/ 	.short	(.L_116 - .L_115)
	.align		4
.L_115:
        /*0090*/ 	.word	index@(.nv.constant0._Z19InitialVelocityStepP8ParticleffPfS1_S1_)
        /*0094*/ 	.short	0x0380
        /*0096*/ 	.short	0x0028


	//----- nvinfo : EIATTR_SW_WAR
	.align		4
.L_116:
        /*0098*/ 	.byte	0x04, 0x36
        /*009a*/ 	.short	(.L_118 - .L_117)
.L_117:
        /*009c*/ 	.word	0x00000008
.L_118:


//--------------------- .nv.info._Z18InitParticleArraysP8Particlefff --------------------------
	.section	.nv.info._Z18InitParticleArraysP8Particlefff,"",@"SHT_CUDA_INFO"
	.sectionflags	@""
	.align	4


	//----- nvinfo : EIATTR_CUDA_API_VERSION
	.align		4
        /*0000*/ 	.byte	0x04, 0x37
        /*0002*/ 	.short	(.L_120 - .L_119)
.L_119:
        /*0004*/ 	.word	0x00000082


	//----- nvinfo : EIATTR_KPARAM_INFO
	.align		4
.L_120:
        /*0008*/ 	.byte	0x04, 0x17
        /*000a*/ 	.short	(.L_122 - .L_121)
.L_121:
        /*000c*/ 	.word	0x00000000
        /*0010*/ 	.short	0x0003
        /*0012*/ 	.short	0x0010
        /*0014*/ 	.byte	0x00, 0xf0, 0x11, 0x00


	//----- nvinfo : EIATTR_KPARAM_INFO
	.align		4
.L_122:
        /*0018*/ 	.byte	0x04, 0x17
        /*001a*/ 	.short	(.L_124 - .L_123)
.L_123:
        /*001c*/ 	.word	0x00000000
        /*0020*/ 	.short	0x0002
        /*0022*/ 	.short	0x000c
        /*0024*/ 	.byte	0x00, 0xf0, 0x11, 0x00


	//----- nvinfo : EIATTR_KPARAM_INFO
	.align		4
.L_124:
        /*0028*/ 	.byte	0x04, 0x17
        /*002a*/ 	.short	(.L_126 - .L_125)
.L_125:
        /*002c*/ 	.word	0x00000000
        /*0030*/ 	.short	0x0001
        /*0032*/ 	.short	0x0008
        /*0034*/ 	.byte	0x00, 0xf0, 0x11, 0x00


	//----- nvinfo : EIATTR_KPARAM_INFO
	.align		4
.L_126:
        /*0038*/ 	.byte	0x04, 0x17
        /*003a*/ 	.short	(.L_128 - .L_127)
.L_127:
        /*003c*/ 	.word	0x00000000
        /*0040*/ 	.short	0x0000
        /*0042*/ 	.short	0x0000
        /*0044*/ 	.byte	0x00, 0xf5, 0x21, 0x00


	//----- nvinfo : EIATTR_SPARSE_MMA_MASK
	.align		4
.L_128:
        /*0048*/ 	.byte	0x03, 0x50
        /*004a*/ 	.short	0x0000


	//----- nvinfo : EIATTR_MAXREG_COUNT
	.align		4
        /*004c*/ 	.byte	0x03, 0x1b
        /*004e*/ 	.short	0x00ff


	//----- nvinfo : EIATTR_MERCURY_ISA_VERSION
	.align		4
        /*0050*/ 	.byte	0x03, 0x5f
        /*0052*/ 	.short	0x0101


	//----- nvinfo : EIATTR_VRC_CTA_INIT_COUNT
	.align		4
        /*0054*/ 	.byte	0x02, 0x4a
	.zero		1
	.zero		1


	//----- nvinfo : EIATTR_EXIT_INSTR_OFFSETS
	.align		4
        /*0058*/ 	.byte	0x04, 0x1c
        /*005a*/ 	.short	(.L_130 - .L_129)


	//   ....[0]....
.L_129:
        /*005c*/ 	.word	0x00000060


	//   ....[1]....
        /*0060*/ 	.word	0x00000880


	//----- nvinfo : EIATTR_CRS_STACK_SIZE
	.align		4
.L_130:
        /*0064*/ 	.byte	0x04, 0x1e
        /*0066*/ 	.short	(.L_132 - .L_131)
.L_131:
        /*0068*/ 	.word	0x00000000


	//----- nvinfo : EIATTR_CBANK_PARAM_SIZE
	.align		4
.L_132:
        /*006c*/ 	.byte	0x03, 0x19
        /*006e*/ 	.short	0x0014


	//----- nvinfo : EIATTR_PARAM_CBANK
	.align		4
        /*0070*/ 	.byte	0x04, 0x0a
        /*0072*/ 	.short	(.L_134 - .L_133)
	.align		4
.L_133:
        /*0074*/ 	.word	index@(.nv.constant0._Z18InitParticleArraysP8Particlefff)
        /*0078*/ 	.short	0x0380
        /*007a*/ 	.short	0x0014


	//----- nvinfo : EIATTR_SW_WAR
	.align		4
.L_134:
        /*007c*/ 	.byte	0x04, 0x36
        /*007e*/ 	.short	(.L_136 - .L_135)
.L_135:
        /*0080*/ 	.word	0x00000008
.L_136:


//--------------------- .nv.info._Z14scatter_chargeP8ParticlefPf --------------------------
	.section	.nv.info._Z14scatter_chargeP8ParticlefPf,"",@"SHT_CUDA_INFO"
	.sectionflags	@""
	.align	4


	//----- nvinfo : EIATTR_CUDA_API_VERSION
	.align		4
        /*0000*/ 	.byte	0x04, 0x37
        /*0002*/ 	.short	(.L_138 - .L_137)
.L_137:
        /*0004*/ 	.word	0x00000082


	//----- nvinfo : EIATTR_KPARAM_INFO
	.align		4
.L_138:
        /*0008*/ 	.byte	0x04, 0x17
        /*000a*/ 	.short	(.L_140 - .L_139)
.L_139:
        /*000c*/ 	.word	0x00000000
        /*0010*/ 	.short	0x0002
        /*0012*/ 	.short	0x0010
        /*0014*/ 	.byte	0x00, 0xf5, 0x21, 0x00


	//----- nvinfo : EIATTR_KPARAM_INFO
	.align		4
.L_140:
        /*0018*/ 	.byte	0x04, 0x17
        /*001a*/ 	.short	(.L_142 - .L_141)
.L_141:
        /*001c*/ 	.word	0x00000000
        /*0020*/ 	.short	0x0001
        /*0022*/ 	.short	0x0008
        /*0024*/ 	.byte	0x00, 0xf0, 0x11, 0x00


	//----- nvinfo : EIATTR_KPARAM_INFO
	.align		4
.L_142:
        /*0028*/ 	.byte	0x04, 0x17
        /*002a*/ 	.short	(.L_144 - .L_143)
.L_143:
        /*002c*/ 	.word	0x00000000
        /*0030*/ 	.short	0x0000
        /*0032*/ 	.short	0x0000
        /*0034*/ 	.byte	0x00, 0xf5, 0x21, 0x00


	//----- nvinfo : EIATTR_SPARSE_MMA_MASK
	.align		4
.L_144:
        /*0038*/ 	.byte	0x03, 0x50
        /*003a*/ 	.short	0x0000


	//----- nvinfo : EIATTR_MAXREG_COUNT
	.align		4
        /*003c*/ 	.byte	0x03, 0x1b
        /*003e*/ 	.short	0x00ff


	//----- nvinfo : EIATTR_MERCURY_ISA_VERSION
	.align		4
        /*0040*/ 	.byte	0x03, 0x5f
        /*0042*/ 	.short	0x0101


	//----- nvinfo : EIATTR_VRC_CTA_INIT_COUNT
	.align		4
        /*0044*/ 	.byte	0x02, 0x4a
	.zero		1
	.zero		1


	//----- nvinfo : EIATTR_EXIT_INSTR_OFFSETS
	.align		4
        /*0048*/ 	.byte	0x04, 0x1c
        /*004a*/ 	.short	(.L_146 - .L_145)


	//   ....[0]....
.L_145:
        /*004c*/ 	.word	0x00000f40


	//----- nvinfo : EIATTR_CRS_STACK_SIZE
	.align		4
.L_146:
        /*0050*/ 	.byte	0x04, 0x1e
        /*0052*/ 	.short	(.L_148 - .L_147)
.L_147:
        /*0054*/ 	.word	0x00000000


	//----- nvinfo : EIATTR_CBANK_PARAM_SIZE
	.align		4
.L_148:
        /*0058*/ 	.byte	0x03, 0x19
        /*005a*/ 	.short	0x0018


	//----- nvinfo : EIATTR_PARAM_CBANK
	.align		4
        /*005c*/ 	.byte	0x04, 0x0a
        /*005e*/ 	.short	(.L_150 - .L_149)
	.align		4
.L_149:
        /*0060*/ 	.word	index@(.nv.constant0._Z14scatter_chargeP8ParticlefPf)
        /*0064*/ 	.short	0x0380
        /*0066*/ 	.short	0x0018


	//----- nvinfo : EIATTR_SW_WAR
	.align		4
.L_150:
        /*0068*/ 	.byte	0x04, 0x36
        /*006a*/ 	.short	(.L_152 - .L_151)
.L_151:
        /*006c*/ 	.word	0x00000008
.L_152:


//--------------------- .nv.info._Z23set_grid_array_to_valuePff --------------------------
	.section	.nv.info._Z23set_grid_array_to_valuePff,"",@"SHT_CUDA_INFO"
	.sectionflags	@""
	.align	4


	//----- nvinfo : EIATTR_CUDA_API_VERSION
	.align		4
        /*0000*/ 	.byte	0x04, 0x37
        /*0002*/ 	.short	(.L_154 - .L_153)
.L_153:
        /*0004*/ 	.word	0x00000082


	//----- nvinfo : EIATTR_KPARAM_INFO
	.align		4
.L_154:
        /*0008*/ 	.byte	0x04, 0x17
        /*000a*/ 	.short	(.L_156 - .L_155)
.L_155:
        /*000c*/ 	.word	0x00000000
        /*0010*/ 	.short	0x0001
        /*0012*/ 	.short	0x0008
        /*0014*/ 	.byte	0x00, 0xf0, 0x11, 0x00


	//----- nvinfo : EIATTR_KPARAM_INFO
	.align		4
.L_156:
        /*0018*/ 	.byte	0x04, 0x17
        /*001a*/ 	.short	(.L_158 - .L_157)
.L_157:
        /*001c*/ 	.word	0x00000000
        /*0020*/ 	.short	0x0000
        /*0022*/ 	.short	0x0000
        /*0024*/ 	.byte	0x00, 0xf5, 0x21, 0x00


	//----- nvinfo : EIATTR_SPARSE_MMA_MASK
	.align		4
.L_158:
        /*0028*/ 	.byte	0x03, 0x50
        /*002a*/ 	.short	0x0000


	//----- nvinfo : EIATTR_MAXREG_COUNT
	.align		4
        /*002c*/ 	.byte	0x03, 0x1b
        /*002e*/ 	.short	0x00ff


	//----- nvinfo : EIATTR_MERCURY_ISA_VERSION
	.align		4
        /*0030*/ 	.byte	0x03, 0x5f
        /*0032*/ 	.short	0x0101


	//----- nvinfo : EIATTR_VRC_CTA_INIT_COUNT
	.align		4
        /*0034*/ 	.byte	0x02, 0x4a
	.zero		1
	.zero		1


	//----- nvinfo : EIATTR_EXIT_INSTR_OFFSETS
	.align		4
        /*0038*/ 	.byte	0x04, 0x1c
        /*003a*/ 	.short	(.L_160 - .L_159)


	//   ....[0]....
.L_159:
        /*003c*/ 	.word	0x000000f0


	//   ....[1]....
        /*0040*/ 	.word	0x00000170


	//----- nvinfo : EIATTR_CBANK_PARAM_SIZE
	.align		4
.L_160:
        /*0044*/ 	.byte	0x03, 0x19
        /*0046*/ 	.short	0x000c


	//----- nvinfo : EIATTR_PARAM_CBANK
	.align		4
        /*0048*/ 	.byte	0x04, 0x0a
        /*004a*/ 	.short	(.L_162 - .L_161)
	.align		4
.L_161:
        /*004c*/ 	.word	index@(.nv.constant0._Z23set_grid_array_to_valuePff)
        /*0050*/ 	.short	0x0380
        /*0052*/ 	.short	0x000c


	//----- nvinfo : EIATTR_SW_WAR
	.align		4
.L_162:
        /*0054*/ 	.byte	0x04, 0x36
        /*0056*/ 	.short	(.L_164 - .L_163)
.L_163:
        /*0058*/ 	.word	0x00000008
.L_164:


//--------------------- .nv.info._Z20scale_down_after_fftPfS_S_ --------------------------
	.section	.nv.info._Z20scale_down_after_fftPfS_S_,"",@"SHT_CUDA_INFO"
	.sectionflags	@""
	.align	4


	//----- nvinfo : EIATTR_CUDA_API_VERSION
	.align		4
        /*0000*/ 	.byte	0x04, 0x37
        /*0002*/ 	.short	(.L_166 - .L_165)
.L_165:
        /*0004*/ 	.word	0x00000082


	//----- nvinfo : EIATTR_KPARAM_INFO
	.align		4
.L_166:
        /*0008*/ 	.byte	0x04, 0x17
        /*000a*/ 	.short	(.L_168 - .L_167)
.L_167:
        /*000c*/ 	.word	0x00000000
        /*0010*/ 	.short	0x0002
        /*0012*/ 	.short	0x0010
        /*0014*/ 	.byte	0x00, 0xf5, 0x21, 0x00


	//----- nvinfo : EIATTR_KPARAM_INFO
	.align		4
.L_168:
        /*0018*/ 	.byte	0x04, 0x17
        /*001a*/ 	.short	(.L_170 - .L_169)
.L_169:
        /*001c*/ 	.word	0x00000000
        /*0020*/ 	.short	0x0001
        /*0022*/ 	.short	0x0008
        /*0024*/ 	.byte	0x00, 0xf5, 0x21, 0x00


	//----- nvinfo : EIATTR_KPARAM_INFO
	.align		4
.L_170:
        /*0028*/ 	.byte	0x04, 0x17
        /*002a*/ 	.short	(.L_172 - .L_171)
.L_171:
        /*002c*/ 	.word	0x00000000
        /*0030*/ 	.short	0x0000
        /*0032*/ 	.short	0x0000
        /*0034*/ 	.byte	0x00, 0xf5, 0x21, 0x00


	//----- nvinfo : EIATTR_SPARSE_MMA_MASK
	.align		4
.L_172:
        /*0038*/ 	.byte	0x03, 0x50
        /*003a*/ 	.short	0x0000


	//----- nvinfo : EIATTR_MAXREG_COUNT
	.align		4
        /*003c*/ 	.byte	0x03, 0x1b
        /*003e*/ 	.short	0x00ff


	//----- nvinfo : EIATTR_MERCURY_ISA_VERSION
	.align		4
        /*0040*/ 	.byte	0x03, 0x5f
        /*0042*/ 	.short	0x0101


	//----- nvinfo : EIATTR_VRC_CTA_INIT_COUNT
	.align		4
        /*0044*/ 	.byte	0x02, 0x4a
	.zero		1
	.zero		1


	//----- nvinfo : EIATTR_EXIT_INSTR_OFFSETS
	.align		4
        /*0048*/ 	.byte	0x04, 0x1c
        /*004a*/ 	.short	(.L_174 - .L_173)


	//   ....[0]....
.L_173:
        /*004c*/ 	.word	0x000000f0


	//   ....[1]....
        /*0050*/ 	.word	0x00000220


	//----- nvinfo : EIATTR_CBANK_PARAM_SIZE
	.align		4
.L_174:
        /*0054*/ 	.byte	0x03, 0x19
        /*0056*/ 	.short	0x0018


	//----- nvinfo : EIATTR_PARAM_CBANK
	.align		4
        /*0058*/ 	.byte	0x04, 0x0a
        /*005a*/ 	.short	(.L_176 - .L_175)
	.align		4
.L_175:
        /*005c*/ 	.word	index@(.nv.constant0._Z20scale_down_after_fftPfS_S_)
        /*0060*/ 	.short	0x0380
        /*0062*/ 	.short	0x0018


	//----- nvinfo : EIATTR_SW_WAR
	.align		4
.L_176:
        /*0064*/ 	.byte	0x04, 0x36
        /*0066*/ 	.short	(.L_178 - .L_177)
.L_177:
        /*0068*/ 	.word	0x00000008
.L_178:


//--------------------- .nv.info._Z12complex2realP6float2Pf --------------------------
	.section	.nv.info._Z12complex2realP6float2Pf,"",@"SHT_CUDA_INFO"
	.sectionflags	@""
	.align	4


	//----- nvinfo : EIATTR_CUDA_API_VERSION
	.align		4
        /*0000*/ 	.byte	0x04, 0x37
        /*0002*/ 	.short	(.L_180 - .L_179)
.L_179:
        /*0004*/ 	.word	0x00000082


	//----- nvinfo : EIATTR_KPARAM_INFO
	.align		4
.L_180:
        /*0008*/ 	.byte	0x04, 0x17
        /*000a*/ 	.short	(.L_182 - .L_181)
.L_181:
        /*000c*/ 	.word	0x00000000
        /*0010*/ 	.short	0x0001
        /*0012*/ 	.short	0x0008
        /*0014*/ 	.byte	0x00, 0xf5, 0x21, 0x00


	//----- nvinfo : EIATTR_KPARAM_INFO
	.align		4
.L_182:
        /*0018*/ 	.byte	0x04, 0x17
        /*001a*/ 	.short	(.L_184 - .L_183)
.L_183:
        /*001c*/ 	.word	0x00000000
        /*0020*/ 	.short	0x0000
        /*0022*/ 	.short	0x0000
        /*0024*/ 	.byte	0x00, 0xf5, 0x21, 0x00


	//----- nvinfo : EIATTR_SPARSE_MMA_MASK
	.align		4
.L_184:
        /*0028*/ 	.byte	0x03, 0x50
        /*002a*/ 	.short	0x0000


	//----- nvinfo : EIATTR_MAXREG_COUNT
	.align		4
        /*002c*/ 	.byte	0x03, 0x1b
        /*002e*/ 	.short	0x00ff


	//----- nvinfo : EIATTR_MERCURY_ISA_VERSION
	.align		4
        /*0030*/ 	.byte	0x03, 0x5f
        /*0032*/ 	.short	0x0101


	//----- nvinfo : EIATTR_VRC_CTA_INIT_COUNT
	.align		4
        /*0034*/ 	.byte	0x02, 0x4a
	.zero		1
	.zero		1


	//----- nvinfo : EIATTR_EXIT_INSTR_OFFSETS
	.align		4
        /*0038*/ 	.byte	0x04, 0x1c
        /*003a*/ 	.short	(.L_186 - .L_185)


	//   ....[0]....
.L_185:
        /*003c*/ 	.word	0x000000f0


	//   ....[1]....
        /*0040*/ 	.word	0x000001a0


	//----- nvinfo : EIATTR_CBANK_PARAM_SIZE
	.align		4
.L_186:
        /*0044*/ 	.byte	0x03, 0x19
        /*0046*/ 	.short	0x0010


	//----- nvinfo : EIATTR_PARAM_CBANK
	.align		4
        /*0048*/ 	.byte	0x04, 0x0a
        /*004a*/ 	.short	(.L_188 - .L_187)
	.align		4
.L_187:
        /*004c*/ 	.word	index@(.nv.constant0._Z12complex2realP6float2Pf)
        /*0050*/ 	.short	0x0380
        /*0052*/ 	.short	0x0010


	//----- nvinfo : EIATTR_SW_WAR
	.align		4
.L_188:
        /*0054*/ 	.byte	0x04, 0x36
        /*0056*/ 	.short	(.L_190 - .L_189)
.L_189:
        /*0058*/ 	.word	0x00000008
.L_190:


//--------------------- .nv.info._Z12real2complexPfP6float2 --------------------------
	.section	.nv.info._Z12real2complexPfP6float2,"",@"SHT_CUDA_INFO"
	.sectionflags	@""
	.align	4


	//----- nvinfo : EIATTR_CUDA_API_VERSION
	.align		4
        /*0000*/ 	.byte	0x04, 0x37
        /*0002*/ 	.short	(.L_192 - .L_191)
.L_191:
        /*0004*/ 	.word	0x00000082


	//----- nvinfo : EIATTR_KPARAM_INFO
	.align		4
.L_192:
        /*0008*/ 	.byte	0x04, 0x17
        /*000a*/ 	.short	(.L_194 - .L_193)
.L_193:
        /*000c*/ 	.word	0x00000000
        /*0010*/ 	.short	0x0001
        /*0012*/ 	.short	0x0008
        /*0014*/ 	.byte	0x00, 0xf5, 0x21, 0x00


	//----- nvinfo : EIATTR_KPARAM_INFO
	.align		4
.L_194:
        /*0018*/ 	.byte	0x04, 0x17
        /*001a*/ 	.short	(.L_196 - .L_195)
.L_195:
        /*001c*/ 	.word	0x00000000
        /*0020*/ 	.short	0x0000
        /*0022*/ 	.short	0x0000
        /*0024*/ 	.byte	0x00, 0xf5, 0x21, 0x00


	//----- nvinfo : EIATTR_SPARSE_MMA_MASK
	.align		4
.L_196:
        /*0028*/ 	.byte	0x03, 0x50
        /*002a*/ 	.short	0x0000


	//----- nvinfo : EIATTR_MAXREG_COUNT
	.align		4
        /*002c*/ 	.byte	0x03, 0x1b
        /*002e*/ 	.short	0x00ff


	//----- nvinfo : EIATTR_MERCURY_ISA_VERSION
	.align		4
        /*0030*/ 	.byte	0x03, 0x5f
        /*0032*/ 	.short	0x0101


	//----- nvinfo : EIATTR_VRC_CTA_INIT_COUNT
	.align		4
        /*0034*/ 	.byte	0x02, 0x4a
	.zero		1
	.zero		1


	//----- nvinfo : EIATTR_EXIT_INSTR_OFFSETS
	.align		4
        /*0038*/ 	.byte	0x04, 0x1c
        /*003a*/ 	.short	(.L_198 - .L_197)


	//   ....[0]....
.L_197:
        /*003c*/ 	.word	0x000000f0


	//   ....[1]....
        /*0040*/ 	.word	0x000001a0


	//----- nvinfo : EIATTR_CBANK_PARAM_SIZE
	.align		4
.L_198:
        /*0044*/ 	.byte	0x03, 0x19
        /*0046*/ 	.short	0x0010


	//----- nvinfo : EIATTR_PARAM_CBANK
	.align		4
        /*0048*/ 	.byte	0x04, 0x0a
        /*004a*/ 	.short	(.L_200 - .L_199)
	.align		4
.L_199:
        /*004c*/ 	.word	index@(.nv.constant0._Z12real2complexPfP6float2)
        /*0050*/ 	.short	0x0380
        /*0052*/ 	.short	0x0010


	//----- nvinfo : EIATTR_SW_WAR
	.align		4
.L_200:
        /*0054*/ 	.byte	0x04, 0x36
        /*0056*/ 	.short	(.L_202 - .L_201)
.L_201:
        /*0058*/ 	.word	0x00000008
.L_202:


//--------------------- .nv.info._Z13solve_poissonPfP6float2S1_S1_S1_ --------------------------
	.section	.nv.info._Z13solve_poissonPfP6float2S1_S1_S1_,"",@"SHT_CUDA_INFO"
	.sectionflags	@""
	.align	4


	//----- nvinfo : EIATTR_CUDA_API_VERSION
	.align		4
        /*0000*/ 	.byte	0x04, 0x37
        /*0002*/ 	.short	(.L_204 - .L_203)
.L_203:
        /*0004*/ 	.word	0x00000082


	//----- nvinfo : EIATTR_KPARAM_INFO
	.align		4
.L_204:
        /*0008*/ 	.byte	0x04, 0x17
        /*000a*/ 	.short	(.L_206 - .L_205)
.L_205:
        /*000c*/ 	.word	0x00000000
        /*0010*/ 	.short	0x0004
        /*0012*/ 	.short	0x0020
        /*0014*/ 	.byte	0x00, 0xf5, 0x21, 0x00


	//----- nvinfo : EIATTR_KPARAM_INFO
	.align		4
.L_206:
        /*0018*/ 	.byte	0x04, 0x17
        /*001a*/ 	.short	(.L_208 - .L_207)
.L_207:
        /*001c*/ 	.word	0x00000000
        /*0020*/ 	.short	0x0003
        /*0022*/ 	.short	0x0018
        /*0024*/ 	.byte	0x00, 0xf5, 0x21, 0x00


	//----- nvinfo : EIATTR_KPARAM_INFO
	.align		4
.L_208:
        /*0028*/ 	.byte	0x04, 0x17
        /*002a*/ 	.short	(.L_210 - .L_209)
.L_209:
        /*002c*/ 	.word	0x00000000
        /*0030*/ 	.short	0x0002
        /*0032*/ 	.short	0x0010
        /*0034*/ 	.byte	0x00, 0xf5, 0x21, 0x00


	//----- nvinfo : EIATTR_KPARAM_INFO
	.align		4
.L_210:
        /*0038*/ 	.byte	0x04, 0x17
        /*003a*/ 	.short	(.L_212 - .L_211)
.L_211:
        /*003c*/ 	.word	0x00000000
        /*0040*/ 	.short	0x0001
        /*0042*/ 	.short	0x0008
        /*0044*/ 	.byte	0x00, 0xf5, 0x21, 0x00


	//----- nvinfo : EIATTR_KPARAM_INFO
	.align		4
.L_212:
        /*0048*/ 	.byte	0x04, 0x17
        /*004a*/ 	.short	(.L_214 - .L_213)
.L_213:
        /*004c*/ 	.word	0x00000000
        /*0050*/ 	.short	0x0000
        /*0052*/ 	.short	0x0000
        /*0054*/ 	.byte	0x00, 0xf5, 0x21, 0x00


	//----- nvinfo : EIATTR_SPARSE_MMA_MASK
	.align		4
.L_214:
        /*0058*/ 	.byte	0x03, 0x50
        /*005a*/ 	.short	0x0000


	//----- nvinfo : EIATTR_MAXREG_COUNT
	.align		4
        /*005c*/ 	.byte	0x03, 0x1b
        /*005e*/ 	.short	0x00ff


	//----- nvinfo : EIATTR_MERCURY_ISA_VERSION
	.align		4
        /*0060*/ 	.byte	0x03, 0x5f
        /*0062*/ 	.short	0x0101


	//----- nvinfo : EIATTR_VRC_CTA_INIT_COUNT
	.align		4
        /*0064*/ 	.byte	0x02, 0x4a
	.zero		1
	.zero		1


	//----- nvinfo : EIATTR_EXIT_INSTR_OFFSETS
	.align		4
        /*0068*/ 	.byte	0x04, 0x1c
        /*006a*/ 	.short	(.L_216 - .L_215)


	//   ....[0]....
.L_215:
        /*006c*/ 	.word	0x000000f0


	//   ....[1]....
        /*0070*/ 	.word	0x000011f0


	//----- nvinfo : EIATTR_CRS_STACK_SIZE
	.align		4
.L_216:
        /*0074*/ 	.byte	0x04, 0x1e
        /*0076*/ 	.short	(.L_218 - .L_217)
.L_217:
        /*0078*/ 	.word	0x00000000


	//----- nvinfo : EIATTR_CBANK_PARAM_SIZE
	.align		4
.L_218:
        /*007c*/ 	.byte	0x03, 0x19
        /*007e*/ 	.short	0x0028


	//----- nvinfo : EIATTR_PARAM_CBANK
	.align		4
        /*0080*/ 	.byte	0x04, 0x0a
        /*0082*/ 	.short	(.L_220 - .L_219)
	.align		4
.L_219:
        /*0084*/ 	.word	index@(.nv.constant0._Z13solve_poissonPfP6float2S1_S1_S1_)
        /*0088*/ 	.short	0x0380
        /*008a*/ 	.short	0x0028


	//----- nvinfo : EIATTR_SW_WAR
	.align		4
.L_220:
        /*008c*/ 	.byte	0x04, 0x36
        /*008e*/ 	.short	(.L_222 - .L_221)
.L_221:
        /*0090*/ 	.word	0x00000008
.L_222:


//--------------------- .nv.callgraph             --------------------------
	.section	.nv.callgraph,"",@"SHT_CUDA_CALLGRAPH"
	.align	4
	.sectionentsize	8
	.align		4
        /*0000*/ 	.word	0x00000000
	.align		4
        /*0004*/ 	.word	0xffffffff
	.align		4
        /*0008*/ 	.word	0x00000000
	.align		4
        /*000c*/ 	.word	0xfffffffe
	.align		4
        /*0010*/ 	.word	0x00000000
	.align		4
        /*0014*/ 	.word	0xfffffffd
	.align		4
        /*0018*/ 	.word	0x00000000
	.align		4
        /*001c*/ 	.word	0xfffffffc


//--------------------- .nv.constant4             --------------------------
	.section	.nv.constant4,"a",@progbits
	.align	8
	.align		8
.nv.constant4:
        /*0000*/ 	.dword	precalc_xorwow_matrix
	.align		8
        /*0008*/ 	.dword	precalc_xorwow_offset_matrix
	.align		8
        /*0010*/ 	.dword	mrg32k3aM1
	.align		8
        /*0018*/ 	.dword	mrg32k3aM2
	.align		8
        /*0020*/ 	.dword	mrg32k3aM1SubSeq
	.align		8
        /*0028*/ 	.dword	mrg32k3aM2SubSeq
	.align		8
        /*0030*/ 	.dword	mrg32k3aM1Seq
	.align		8
        /*0038*/ 	.dword	mrg32k3aM2Seq


//--------------------- .nv.constant3             --------------------------
	.section	.nv.constant3,"a",@progbits
	.align	8
.nv.constant3:
	.type		__cr_lgamma_table,@object
	.size		__cr_lgamma_table,(.L_8 - __cr_lgamma_table)
__cr_lgamma_table:
        /*0000*/ 	.byte	0x00, 0x00, 0x00, 0x00, 0x00, 0x00, 0x00, 0x00, 0x00, 0x00, 0x00, 0x00, 0x00, 0x00, 0x00, 0x00
        /*0010*/ 	.byte	0xef, 0x39, 0xfa, 0xfe, 0x42, 0x2e, 0xe6, 0x3f, 0x02, 0x20, 0x2a, 0xfa, 0x0b, 0xab, 0xfc, 0x3f
        /*0020*/ 	.byte	0xf9, 0x2c, 0x92, 0x7c, 0xa7, 0x6c, 0x09, 0x40, 0xc9, 0x79, 0x44, 0x3c, 0x64, 0x26, 0x13, 0x40
        /*0030*/ 	.byte	0xca, 0x01, 0xcf, 0x3a, 0x27, 0x51, 0x1a, 0x40, 0x30, 0xcc, 0x2d, 0xf3, 0xe1, 0x0c, 0x21, 0x40
        /*0040*/ 	.byte	0x0d, 0xb7, 0xfc, 0x82, 0x8e, 0x35, 0x25, 0x40
.L_8:


//--------------------- .text._Z14ParticleKernelP8ParticleffPfS1_S1_ --------------------------
	.section	.text._Z14ParticleKernelP8ParticleffPfS1_S1_,"ax",@progbits
	.align	128
        .global         _Z14ParticleKernelP8ParticleffPfS1_S1_
        .type           _Z14ParticleKernelP8ParticleffPfS1_S1_,@function
        .size           _Z14ParticleKernelP8ParticleffPfS1_S1_,(.L_x_119 - _Z14ParticleKernelP8ParticleffPfS1_S1_)
        .other          _Z14ParticleKernelP8ParticleffPfS1_S1_,@"STO_CUDA_ENTRY STV_DEFAULT"
_Z14ParticleKernelP8ParticleffPfS1_S1_:
.text._Z14ParticleKernelP8ParticleffPfS1_S1_:
[----:B------:R-:W-:Y:S01]  /*0000*/  LDC R1, c[0x0][0x37c] ;  /* 0x0000df00ff017b82 */ /* 0x000fe20000000800 */
[----:B------:R-:W0:Y:S01]  /*0010*/  S2R R3, SR_CTAID.X ;  /* 0x0000000000037919 */ /* 0x000e220000002500 */
[----:B------:R-:W0:Y:S01]  /*0020*/  LDCU UR4, c[0x0][0x360] ;  /* 0x00006c00ff0477ac */ /* 0x000e220008000800 */
[----:B------:R-:W0:Y:S02]  /*0030*/  S2R R0, SR_TID.X ;  /* 0x0000000000007919 */ /* 0x000e240000002100 */
[----:B0-----:R-:W-:-:S05]  /*0040*/  IMAD R3, R3, UR4, R0 ;  /* 0x0000000403037c24 */ /* 0x001fca000f8e0200 */
[----:B------:R-:W-:-:S13]  /*0050*/  ISETP.GT.AND P0, PT, R3, 0x57616, PT ;  /* 0x000576160300780c */ /* 0x000fda0003f04270 */
[----:B------:R-:W-:Y:S05]  /*0060*/  @P0 EXIT ;  /* 0x000000000000094d */ /* 0x000fea0003800000 */
[----:B------:R-:W0:Y:S01]  /*0070*/  LDC.64 R30, c[0x0][0x380] ;  /* 0x0000e000ff1e7b82 */ /* 0x000e220000000a00 */
[----:B------:R-:W1:Y:S01]  /*0080*/  LDCU.64 UR4, c[0x0][0x358] ;  /* 0x00006b00ff0477ac */ /* 0x000e620008000a00 */
[----:B0-----:R-:W-:-:S05]  /*0090*/  IMAD.WIDE R30, R3, 0x18, R30 ;  /* 0x00000018031e7825 */ /* 0x001fca00078e021e */
[----:B-1----:R-:W2:Y:S04]  /*00a0*/  LDG.E R0, desc[UR4][R30.64] ;  /* 0x000000041e007981 */ /* 0x002ea8000c1e1900 */
[----:B------:R-:W3:Y:S01]  /*00b0*/  LDG.E R28, desc[UR4][R30.64+0xc] ;  /* 0x00000c041e1c7981 */ /* 0x000ee2000c1e1900 */
[----:B------:R-:W0:Y:S01]  /*00c0*/  MUFU.RCP64H R5, 9.9999946542084217072e-05 ;  /* 0x3f1a36e200057908 */ /* 0x000e220000001800 */
[----:B------:R-:W-:Y:S02]  /*00d0*/  HFMA2 R8, -RZ, RZ, -3640, 3.587890625 ;  /* 0xeb1c432dff087431 */ /* 0x000fe400000001ff */
[----:B------:R-:W-:Y:S01]  /*00e0*/  IMAD.MOV.U32 R9, RZ, RZ, 0x3f1a36e2 ;  /* 0x3f1a36e2ff097424 */ /* 0x000fe200078e00ff */
[----:B------:R-:W-:Y:S01]  /*00f0*/  MOV R4, 0x1 ;  /* 0x0000000100047802 */ /* 0x000fe20000000f00 */
[----:B------:R-:W-:Y:S01]  /*0100*/  UMOV UR6, 0x99a88ea7 ;  /* 0x99a88ea700067882 */ /* 0x000fe20000000000 */
[----:B------:R-:W-:Y:S01]  /*0110*/  UMOV UR7, 0x3af357c2 ;  /* 0x3af357c200077882 */ /* 0x000fe20000000000 */
[----:B------:R-:W-:Y:S03]  /*0120*/  BSSY.RECONVERGENT B0, `(.L_x_0) ;  /* 0x0000018000007945 */ /* 0x000fe60003800200 */
[----:B0-----:R-:W-:-:S08]  /*0130*/  DFMA R6, R4, -R8, 1 ;  /* 0x3ff000000406742b */ /* 0x001fd00000000808 */
[----:B------:R-:W-:-:S08]  /*0140*/  DFMA R6, R6, R6, R6 ;  /* 0x000000060606722b */ /* 0x000fd00000000006 */
[----:B------:R-:W-:-:S08]  /*0150*/  DFMA R6, R4, R6, R4 ;  /* 0x000000060406722b */ /* 0x000fd00000000004 */
[----:B------:R-:W-:-:S08]  /*0160*/  DFMA R4, R6, -R8, 1 ;  /* 0x3ff000000604742b */ /* 0x000fd00000000808 */
[----:B------:R-:W-:Y:S01]  /*0170*/  DFMA R4, R6, R4, R6 ;  /* 0x000000040604722b */ /* 0x000fe20000000006 */
[----:B--2---:R-:W-:Y:S08]  /*0180*/  F2F.F64.F32 R2, R0 ;  /* 0x0000000000027310 */ /* 0x004ff00000201800 */
[----:B---3--:R-:W0:Y:S02]  /*0190*/  F2F.F64.F32 R28, R28 ;  /* 0x0000001c001c7310 */ /* 0x008e240000201800 */
[----:B0-----:R-:W-:-:S10]  /*01a0*/  DFMA R2, R28, UR6, R2 ;  /* 0x000000061c027c2b */ /* 0x001fd40008000002 */
[----:B------:R-:W0:Y:S08]  /*01b0*/  F2F.F32.F64 R2, R2 ;  /* 0x0000000200027310 */ /* 0x000e300000301000 */
[----:B0-----:R-:W0:Y:S02]  /*01c0*/  F2F.F64.F32 R18, R2 ;  /* 0x0000000200127310 */ /* 0x001e240000201800 */
[----:B0-----:R-:W-:Y:S01]  /*01d0*/  DMUL R32, R18, R4 ;  /* 0x0000000412207228 */ /* 0x001fe20000000000 */
[----:B------:R-:W-:-:S07]  /*01e0*/  FSETP.GEU.AND P1, PT, |R19|, 6.5827683646048100446e-37, PT ;  /* 0x036000001300780b */ /* 0x000fce0003f2e200 */
[----:B------:R-:W-:-:S08]  /*01f0*/  DFMA R6, R32, -R8, R18 ;  /* 0x800000082006722b */ /* 0x000fd00000000012 */
[----:B------:R-:W-:-:S10]  /*0200*/  DFMA R32, R4, R6, R32 ;  /* 0x000000060420722b */ /* 0x000fd40000000020 */
[----:B------:R-:W-:-:S05]  /*0210*/  FFMA R0, RZ, 0.60239994525909423828, R33 ;  /* 0x3f1a36e2ff007823 */ /* 0x000fca0000000021 */
[----:B------:R-:W-:-:S13]  /*0220*/  FSETP.GT.AND P0, PT, |R0|, 1.469367938527859385e-39, PT ;  /* 0x001000000000780b */ /* 0x000fda0003f04200 */
[----:B------:R-:W-:Y:S05]  /*0230*/  @P0 BRA P1, `(.L_x_1) ;  /* 0x0000000000180947 */ /* 0x000fea0000800000 */
[----:B------:R-:W-:Y:S01]  /*0240*/  IMAD.MOV.U32 R12, RZ, RZ, R18 ;  /* 0x000000ffff0c7224 */ /* 0x000fe200078e0012 */
[----:B------:R-:W-:Y:S01]  /*0250*/  MOV R13, R19 ;  /* 0x00000013000d7202 */ /* 0x000fe20000000f00 */
[----:B------:R-:W-:Y:S01]  /*0260*/  IMAD.MOV.U32 R14, RZ, RZ, -0x14e3bcd3 ;  /* 0xeb1c432dff0e7424 */ /* 0x000fe200078e00ff */
[----:B------:R-:W-:Y:S02]  /*0270*/  MOV R15, 0x3f1a36e2 ;  /* 0x3f1a36e2000f7802 */ /* 0x000fe40000000f00 */
[----:B------:R-:W-:-:S07]  /*0280*/  MOV R4, 0x2a0 ;  /* 0x000002a000047802 */ /* 0x000fce0000000f00 */
[----:B------:R-:W-:Y:S05]  /*0290*/  CALL.REL.NOINC `($__internal_0_$__cuda_sm20_div_rn_f64_full) ;  /* 0x0000001c00187944 */ /* 0x000fea0003c00000 */
.L_x_1:
[----:B------:R-:W-:Y:S05]  /*02a0*/  BSYNC.RECONVERGENT B0 ;  /* 0x0000000000007941 */ /* 0x000fea0003800200 */
.L_x_0:
[----:B------:R-:W2:Y:S04]  /*02b0*/  LDG.E R0, desc[UR4][R30.64+0x4] ;  /* 0x000004041e007981 */ /* 0x000ea8000c1e1900 */
[----:B------:R-:W3:Y:S01]  /*02c0*/  LDG.E R26, desc[UR4][R30.64+0x10] ;  /* 0x000010041e1a7981 */ /* 0x000ee2000c1e1900 */
[----:B------:R-:W0:Y:S01]  /*02d0*/  MUFU.RCP64H R7, 9.9999946542084217072e-05 ;  /* 0x3f1a36e200077908 */ /* 0x000e220000001800 */
[----:B------:R-:W-:Y:S01]  /*02e0*/  IMAD.MOV.U32 R2, RZ, RZ, -0x14e3bcd3 ;  /* 0xeb1c432dff027424 */ /* 0x000fe200078e00ff */
[----:B------:R-:W-:Y:S01]  /*02f0*/  MOV R3, 0x3f1a36e2 ;  /* 0x3f1a36e200037802 */ /* 0x000fe20000000f00 */
[----:B------:R-:W-:Y:S01]  /*0300*/  IMAD.MOV.U32 R6, RZ, RZ, 0x1 ;  /* 0x00000001ff067424 */ /* 0x000fe200078e00ff */
[----:B------:R-:W-:Y:S01]  /*0310*/  UMOV UR6, 0x99a88ea7 ;  /* 0x99a88ea700067882 */ /* 0x000fe20000000000 */
[----:B------:R-:W-:Y:S01]  /*0320*/  UMOV UR7, 0x3af357c2 ;  /* 0x3af357c200077882 */ /* 0x000fe20000000000 */
[----:B------:R-:W-:Y:S02]  /*0330*/  BSSY.RECONVERGENT B0, `(.L_x_2) ;  /* 0x000001c000007945 */ /* 0x000fe40003800200 */
[----:B------:R-:W1:Y:S01]  /*0340*/  FRND.F64.FLOOR R32, R32 ;  /* 0x0000002000207313 */ /* 0x000e620000305800 */
[----:B0-----:R-:W-:-:S02]  /*0350*/  DFMA R8, R6, -R2, 1 ;  /* 0x3ff000000608742b */ /* 0x001fc40000000802 */
[----:B-1----:R-:W-:-:S06]  /*0360*/  DFMA R18, R32, -R2, R18 ;  /* 0x800000022012722b */ /* 0x002fcc0000000012 */
[----:B------:R-:W-:Y:S01]  /*0370*/  DFMA R8, R8, R8, R8 ;  /* 0x000000080808722b */ /* 0x000fe20000000008 */
[----:B------:R-:W0:Y:S07]  /*0380*/  F2F.F32.F64 R23, R18 ;  /* 0x0000001200177310 */ /* 0x000e2e0000301000 */
[----:B------:R-:W-:-:S08]  /*0390*/  DFMA R8, R6, R8, R6 ;  /* 0x000000080608722b */ /* 0x000fd00000000006 */
[C---:B------:R-:W-:Y:S01]  /*03a0*/  DFMA R6, R8.reuse, -R2, 1 ;  /* 0x3ff000000806742b */ /* 0x040fe20000000802 */
[----:B0-----:R0:W-:Y:S07]  /*03b0*/  STG.E desc[UR4][R30.64], R23 ;  /* 0x000000171e007986 */ /* 0x0011ee000c101904 */
[----:B------:R-:W-:Y:S01]  /*03c0*/  DFMA R8, R8, R6, R8 ;  /* 0x000000060808722b */ /* 0x000fe20000000008 */
[----:B--2---:R-:W-:Y:S08]  /*03d0*/  F2F.F64.F32 R4, R0 ;  /* 0x0000000000047310 */ /* 0x004ff00000201800 */
[----:B---3--:R-:W1:Y:S02]  /*03e0*/  F2F.F64.F32 R26, R26 ;  /* 0x0000001a001a7310 */ /* 0x008e640000201800 */
[----:B-1----:R-:W-:-:S10]  /*03f0*/  DFMA R4, R26, UR6, R4 ;  /* 0x000000061a047c2b */ /* 0x002fd40008000004 */
[----:B------:R-:W1:Y:S08]  /*0400*/  F2F.F32.F64 R4, R4 ;  /* 0x0000000400047310 */ /* 0x000e700000301000 */
[----:B-1----:R-:W1:Y:S02]  /*0410*/  F2F.F64.F32 R20, R4 ;  /* 0x0000000400147310 */ /* 0x002e640000201800 */
[----:B-1----:R-:W-:Y:S01]  /*0420*/  DMUL R6, R8, R20 ;  /* 0x0000001408067228 */ /* 0x002fe20000000000 */
[----:B------:R-:W-:-:S07]  /*0430*/  FSETP.GEU.AND P1, PT, |R21|, 6.5827683646048100446e-37, PT ;  /* 0x036000001500780b */ /* 0x000fce0003f2e200 */
[----:B------:R-:W-:-:S08]  /*0440*/  DFMA R2, R6, -R2, R20 ;  /* 0x800000020602722b */ /* 0x000fd00000000014 */
[----:B------:R-:W-:-:S10]  /*0450*/  DFMA R32, R8, R2, R6 ;  /* 0x000000020820722b */ /* 0x000fd40000000006 */
[----:B------:R-:W-:-:S05]  /*0460*/  FFMA R0, RZ, 0.60239994525909423828, R33 ;  /* 0x3f1a36e2ff007823 */ /* 0x000fca0000000021 */
[----:B------:R-:W-:-:S13]  /*0470*/  FSETP.GT.AND P0, PT, |R0|, 1.469367938527859385e-39, PT ;  /* 0x001000000000780b */ /* 0x000fda0003f04200 */
[----:B0-----:R-:W-:Y:S05]  /*0480*/  @P0 BRA P1, `(.L_x_3) ;  /* 0x0000000000180947 */ /* 0x001fea0000800000 */
[----:B------:R-:W-:Y:S01]  /*0490*/  MOV R12, R20 ;  /* 0x00000014000c7202 */ /* 0x000fe20000000f00 */
[----:B------:R-:W-:Y:S01]  /*04a0*/  IMAD.MOV.U32 R13, RZ, RZ, R21 ;  /* 0x000000ffff0d7224 */ /* 0x000fe200078e0015 */
[----:B------:R-:W-:Y:S01]  /*04b0*/  MOV R14, 0xeb1c432d ;  /* 0xeb1c432d000e7802 */ /* 0x000fe20000000f00 */
[----:B------:R-:W-:Y:S01]  /*04c0*/  IMAD.MOV.U32 R15, RZ, RZ, 0x3f1a36e2 ;  /* 0x3f1a36e2ff0f7424 */ /* 0x000fe200078e00ff */
[----:B------:R-:W-:-:S07]  /*04d0*/  MOV R4, 0x4f0 ;  /* 0x000004f000047802 */ /* 0x000fce0000000f00 */
[----:B------:R-:W-:Y:S05]  /*04e0*/  CALL.REL.NOINC `($__internal_0_$__cuda_sm20_div_rn_f64_full) ;  /* 0x0000001800847944 */ /* 0x000fea0003c00000 */
.L_x_3:
[----:B------:R-:W-:Y:S05]  /*04f0*/  BSYNC.RECONVERGENT B0 ;  /* 0x0000000000007941 */ /* 0x000fea0003800200 */
.L_x_2:
[----:B------:R-:W2:Y:S04]  /*0500*/  LDG.E R0, desc[UR4][R30.64+0x8] ;  /* 0x000008041e007981 */ /* 0x000ea8000c1e1900 */
[----:B------:R-:W3:Y:S01]  /*0510*/  LDG.E R24, desc[UR4][R30.64+0x14] ;  /* 0x000014041e187981 */ /* 0x000ee2000c1e1900 */
[----:B------:R-:W0:Y:S01]  /*0520*/  MUFU.RCP64H R7, 9.9999946542084217072e-05 ;  /* 0x3f1a36e200077908 */ /* 0x000e220000001800 */
[----:B------:R-:W-:Y:S01]  /*0530*/  HFMA2 R6, -RZ, RZ, 0, 5.9604644775390625e-08 ;  /* 0x00000001ff067431 */ /* 0x000fe200000001ff */
        /* <DEDUP_REMOVED lines=8> */
[----:B------:R-:W-:-:S08]  /*05c0*/  DFMA R8, R8, R8, R8 ;  /* 0x000000080808722b */ /* 0x000fd00000000008 */
[----:B------:R-:W-:Y:S01]  /*05d0*/  DFMA R8, R6, R8, R6 ;  /* 0x000000080608722b */ /* 0x000fe20000000006 */
[----:B------:R-:W0:Y:S07]  /*05e0*/  F2F.F32.F64 R21, R20 ;  /* 0x0000001400157310 */ /* 0x000e2e0000301000 */
[----:B------:R-:W-:-:S08]  /*05f0*/  DFMA R6, R8, -R2, 1 ;  /* 0x3ff000000806742b */ /* 0x000fd00000000802 */
[----:B------:R-:W-:Y:S01]  /*0600*/  DFMA R8, R8, R6, R8 ;  /* 0x000000060808722b */ /* 0x000fe20000000008 */
[----:B0-----:R0:W-:Y:S01]  /*0610*/  STG.E desc[UR4][R30.64+0x4], R21 ;  /* 0x000004151e007986 */ /* 0x0011e2000c101904 */
        /* <DEDUP_REMOVED lines=12> */
[----:B------:R-:W-:Y:S01]  /*06e0*/  IMAD.MOV.U32 R12, RZ, RZ, R18 ;  /* 0x000000ffff0c7224 */ /* 0x000fe200078e0012 */
[----:B------:R-:W-:Y:S01]  /*06f0*/  MOV R13, R19 ;  /* 0x00000013000d7202 */ /* 0x000fe20000000f00 */
[----:B------:R-:W-:Y:S01]  /*0700*/  IMAD.MOV.U32 R14, RZ, RZ, -0x14e3bcd3 ;  /* 0xeb1c432dff0e7424 */ /* 0x000fe200078e00ff */
[----:B------:R-:W-:Y:S02]  /*0710*/  MOV R15, 0x3f1a36e2 ;  /* 0x3f1a36e2000f7802 */ /* 0x000fe40000000f00 */
[----:B------:R-:W-:-:S07]  /*0720*/  MOV R4, 0x740 ;  /* 0x0000074000047802 */ /* 0x000fce0000000f00 */
[----:B------:R-:W-:Y:S05]  /*0730*/  CALL.REL.NOINC `($__internal_0_$__cuda_sm20_div_rn_f64_full) ;  /* 0x0000001400f07944 */ /* 0x000fea0003c00000 */
.L_x_5:
[----:B------:R-:W-:Y:S05]  /*0740*/  BSYNC.RECONVERGENT B0 ;  /* 0x0000000000007941 */ /* 0x000fea0003800200 */
.L_x_4:
[----:B------:R-:W0:Y:S01]  /*0750*/  MUFU.RCP64H R5, 6.249996658880263567e-06 ;  /* 0x3eda36e200057908 */ /* 0x000e220000001800 */
[----:B------:R-:W-:Y:S01]  /*0760*/  IMAD.MOV.U32 R2, RZ, RZ, -0x14e3bcd3 ;  /* 0xeb1c432dff027424 */ /* 0x000fe200078e00ff */
[----:B------:R-:W-:Y:S01]  /*0770*/  MOV R3, 0x3eda36e2 ;  /* 0x3eda36e200037802 */ /* 0x000fe20000000f00 */
[----:B------:R-:W-:Y:S01]  /*0780*/  IMAD.MOV.U32 R4, RZ, RZ, 0x1 ;  /* 0x00000001ff047424 */ /* 0x000fe200078e00ff */
[----:B------:R-:W-:Y:S01]  /*0790*/  UMOV UR6, 0xeb1c432d ;  /* 0xeb1c432d00067882 */ /* 0x000fe20000000000 */
[----:B------:R-:W-:Y:S01]  /*07a0*/  UMOV UR7, 0x3f1a36e2 ;  /* 0x3f1a36e200077882 */ /* 0x000fe20000000000 */
[----:B------:R-:W-:Y:S02]  /*07b0*/  BSSY.RECONVERGENT B0, `(.L_x_6) ;  /* 0x0000018000007945 */ /* 0x000fe40003800200 */
[----:B------:R-:W1:Y:S08]  /*07c0*/  F2F.F64.F32 R22, R23 ;  /* 0x0000001700167310 */ /* 0x000e700000201800 */
[----:B------:R-:W2:Y:S01]  /*07d0*/  FRND.F64.FLOOR R32, R32 ;  /* 0x0000002000207313 */ /* 0x000ea20000305800 */
[----:B0-----:R-:W-:Y:S01]  /*07e0*/  DFMA R6, R4, -R2, 1 ;  /* 0x3ff000000406742b */ /* 0x001fe20000000802 */
[----:B-1----:R-:W-:-:S07]  /*07f0*/  FSETP.GEU.AND P1, PT, |R23|, 6.5827683646048100446e-37, PT ;  /* 0x036000001700780b */ /* 0x002fce0003f2e200 */
[----:B------:R-:W-:Y:S02]  /*0800*/  DFMA R6, R6, R6, R6 ;  /* 0x000000060606722b */ /* 0x000fe40000000006 */
[----:B--2---:R-:W-:-:S06]  /*0810*/  DFMA R18, R32, -UR6, R18 ;  /* 0x8000000620127c2b */ /* 0x004fcc0008000012 */
[----:B------:R-:W-:-:S08]  /*0820*/  DFMA R6, R4, R6, R4 ;  /* 0x000000060406722b */ /* 0x000fd00000000004 */
[C---:B------:R-:W-:Y:S01]  /*0830*/  DFMA R4, R6.reuse, -R2, 1 ;  /* 0x3ff000000604742b */ /* 0x040fe20000000802 */
[----:B------:R-:W0:Y:S07]  /*0840*/  F2F.F32.F64 R19, R18 ;  /* 0x0000001200137310 */ /* 0x000e2e0000301000 */
[----:B------:R-:W-:-:S08]  /*0850*/  DFMA R4, R6, R4, R6 ;  /* 0x000000040604722b */ /* 0x000fd00000000006 */
[----:B------:R-:W-:Y:S01]  /*0860*/  DMUL R6, R22, R4 ;  /* 0x0000000416067228 */ /* 0x000fe20000000000 */
[----:B0-----:R0:W-:Y:S07]  /*0870*/  STG.E desc[UR4][R30.64+0x8], R19 ;  /* 0x000008131e007986 */ /* 0x0011ee000c101904 */
[----:B------:R-:W-:-:S08]  /*0880*/  DFMA R2, R6, -R2, R22 ;  /* 0x800000020602722b */ /* 0x000fd00000000016 */
[----:B------:R-:W-:-:S10]  /*0890*/  DFMA R32, R4, R2, R6 ;  /* 0x000000020420722b */ /* 0x000fd40000000006 */
[----:B------:R-:W-:-:S05]  /*08a0*/  FFMA R0, RZ, 0.42619997262954711914, R33 ;  /* 0x3eda36e2ff007823 */ /* 0x000fca0000000021 */
        /* <DEDUP_REMOVED lines=8> */
.L_x_7:
[----:B------:R-:W-:Y:S05]  /*0930*/  BSYNC.RECONVERGENT B0 ;  /* 0x0000000000007941 */ /* 0x000fea0003800200 */
.L_x_6:
[----:B------:R-:W0:Y:S01]  /*0940*/  MUFU.RCP64H R3, 6.249996658880263567e-06 ;  /* 0x3eda36e200037908 */ /* 0x000e220000001800 */
[----:B------:R-:W-:Y:S01]  /*0950*/  HFMA2 R2, -RZ, RZ, 0, 5.9604644775390625e-08 ;  /* 0x00000001ff027431 */ /* 0x000fe200000001ff */
[----:B------:R-:W-:Y:S01]  /*0960*/  MOV R6, 0xeb1c432d ;  /* 0xeb1c432d00067802 */ /* 0x000fe20000000f00 */
[----:B------:R-:W-:Y:S01]  /*0970*/  IMAD.MOV.U32 R7, RZ, RZ, 0x3eda36e2 ;  /* 0x3eda36e2ff077424 */ /* 0x000fe200078e00ff */
[----:B------:R-:W-:Y:S04]  /*0980*/  BSSY.RECONVERGENT B0, `(.L_x_8) ;  /* 0x0000017000007945 */ /* 0x000fe80003800200 */
[----:B------:R-:W1:Y:S01]  /*0990*/  F2F.F64.F32 R20, R21 ;  /* 0x0000001500147310 */ /* 0x000e620000201800 */
[----:B0-----:R-:W-:Y:S01]  /*09a0*/  DFMA R4, R2, -R6, 1 ;  /* 0x3ff000000204742b */ /* 0x001fe20000000806 */
[----:B-1----:R-:W-:-:S07]  /*09b0*/  FSETP.GEU.AND P1, PT, |R21|, 6.5827683646048100446e-37, PT ;  /* 0x036000001500780b */ /* 0x002fce0003f2e200 */
[----:B------:R-:W-:-:S08]  /*09c0*/  DFMA R4, R4, R4, R4 ;  /* 0x000000040404722b */ /* 0x000fd00000000004 */
[----:B------:R-:W-:-:S08]  /*09d0*/  DFMA R4, R2, R4, R2 ;  /* 0x000000040204722b */ /* 0x000fd00000000002 */
[----:B------:R-:W-:-:S08]  /*09e0*/  DFMA R2, R4, -R6, 1 ;  /* 0x3ff000000402742b */ /* 0x000fd00000000806 */
[----:B------:R-:W-:-:S08]  /*09f0*/  DFMA R8, R4, R2, R4 ;  /* 0x000000020408722b */ /* 0x000fd00000000004 */
[----:B------:R-:W-:-:S08]  /*0a00*/  DMUL R4, R8, R20 ;  /* 0x0000001408047228 */ /* 0x000fd00000000000 */
[----:B------:R-:W-:-:S08]  /*0a10*/  DFMA R2, R4, -R6, R20 ;  /* 0x800000060402722b */ /* 0x000fd00000000014 */
[----:B------:R-:W-:Y:S02]  /*0a20*/  DFMA R4, R8, R2, R4 ;  /* 0x000000020804722b */ /* 0x000fe40000000004 */
[----:B------:R0:W1:Y:S08]  /*0a30*/  F2I.F64.TRUNC R2, R32 ;  /* 0x0000002000027311 */ /* 0x000070000030d100 */
[----:B------:R-:W-:-:S05]  /*0a40*/  FFMA R0, RZ, 0.42619997262954711914, R5 ;  /* 0x3eda36e2ff007823 */ /* 0x000fca0000000005 */
[----:B------:R-:W-:-:S13]  /*0a50*/  FSETP.GT.AND P0, PT, |R0|, 1.469367938527859385e-39, PT ;  /* 0x001000000000780b */ /* 0x000fda0003f04200 */
[----:B01----:R-:W-:Y:S05]  /*0a60*/  @P0 BRA P1, `(.L_x_9) ;  /* 0x0000000000200947 */ /* 0x003fea0000800000 */
[----:B------:R-:W-:Y:S01]  /*0a70*/  IMAD.MOV.U32 R12, RZ, RZ, R20 ;  /* 0x000000ffff0c7224 */ /* 0x000fe200078e0014 */
[----:B------:R-:W-:Y:S01]  /*0a80*/  MOV R13, R21 ;  /* 0x00000015000d7202 */ /* 0x000fe20000000f00 */
[----:B------:R-:W-:Y:S01]  /*0a90*/  IMAD.MOV.U32 R14, RZ, RZ, -0x14e3bcd3 ;  /* 0xeb1c432dff0e7424 */ /* 0x000fe200078e00ff */
[----:B------:R-:W-:Y:S02]  /*0aa0*/  MOV R15, 0x3eda36e2 ;  /* 0x3eda36e2000f7802 */ /* 0x000fe40000000f00 */
[----:B------:R-:W-:-:S07]  /*0ab0*/  MOV R4, 0xad0 ;  /* 0x00000ad000047802 */ /* 0x000fce0000000f00 */
[----:B------:R-:W-:Y:S05]  /*0ac0*/  CALL.REL.NOINC `($__internal_0_$__cuda_sm20_div_rn_f64_full) ;  /* 0x00000014000c7944 */ /* 0x000fea0003c00000 */
[----:B------:R-:W-:Y:S01]  /*0ad0*/  IMAD.MOV.U32 R4, RZ, RZ, R32 ;  /* 0x000000ffff047224 */ /* 0x000fe200078e0020 */
[----:B------:R-:W-:-:S07]  /*0ae0*/  MOV R5, R33 ;  /* 0x0000002100057202 */ /* 0x000fce0000000f00 */
.L_x_9:
[----:B------:R-:W-:Y:S05]  /*0af0*/  BSYNC.RECONVERGENT B0 ;  /* 0x0000000000007941 */ /* 0x000fea0003800200 */
.L_x_8:
[----:B------:R-:W0:Y:S01]  /*0b00*/  MUFU.RCP64H R7, 6.249996658880263567e-06 ;  /* 0x3eda36e200077908 */ /* 0x000e220000001800 */
[----:B------:R-:W-:Y:S02]  /*0b10*/  HFMA2 R9, -RZ, RZ, 1.712890625, 0.43017578125 ;  /* 0x3eda36e2ff097431 */ /* 0x000fe400000001ff */
[----:B------:R-:W-:Y:S01]  /*0b20*/  IMAD.MOV.U32 R8, RZ, RZ, -0x14e3bcd3 ;  /* 0xeb1c432dff087424 */ /* 0x000fe200078e00ff */
[----:B------:R-:W-:Y:S01]  /*0b30*/  BSSY.RECONVERGENT B0, `(.L_x_10) ;  /* 0x0000018000007945 */ /* 0x000fe20003800200 */
[----:B------:R-:W-:-:S03]  /*0b40*/  IMAD.MOV.U32 R6, RZ, RZ, 0x1 ;  /* 0x00000001ff067424 */ /* 0x000fc600078e00ff */
[----:B------:R-:W1:Y:S08]  /*0b50*/  F2F.F64.F32 R18, R19 ;  /* 0x0000001300127310 */ /* 0x000e700000201800 */
[----:B------:R2:W3:Y:S01]  /*0b60*/  F2I.F64.TRUNC R0, R4 ;  /* 0x0000000400007311 */ /* 0x0004e2000030d100 */
        /* <DEDUP_REMOVED lines=8> */
[----:B------:R-:W-:-:S10]  /*0bf0*/  DFMA R6, R10, R8, R6 ;  /* 0x000000080a06722b */ /* 0x000fd40000000006 */
[----:B------:R-:W-:-:S05]  /*0c00*/  FFMA R3, RZ, 0.42619997262954711914, R7 ;  /* 0x3eda36e2ff037823 */ /* 0x000fca0000000007 */
[----:B------:R-:W-:-:S13]  /*0c10*/  FSETP.GT.AND P0, PT, |R3|, 1.469367938527859385e-39, PT ;  /* 0x001000000300780b */ /* 0x000fda0003f04200 */
[----:B--23--:R-:W-:Y:S05]  /*0c20*/  @P0 BRA P1, `(.L_x_11) ;  /* 0x0000000000200947 */ /* 0x00cfea0000800000 */
[----:B------:R-:W-:Y:S01]  /*0c30*/  MOV R12, R18 ;  /* 0x00000012000c7202 */ /* 0x000fe20000000f00 */
[----:B------:R-:W-:Y:S01]  /*0c40*/  IMAD.MOV.U32 R13, RZ, RZ, R19 ;  /* 0x000000ffff0d7224 */ /* 0x000fe200078e0013 */
[----:B------:R-:W-:Y:S01]  /*0c50*/  MOV R14, 0xeb1c432d ;  /* 0xeb1c432d000e7802 */ /* 0x000fe20000000f00 */
[----:B------:R-:W-:Y:S01]  /*0c60*/  IMAD.MOV.U32 R15, RZ, RZ, 0x3eda36e2 ;  /* 0x3eda36e2ff0f7424 */ /* 0x000fe200078e00ff */
[----:B------:R-:W-:-:S07]  /*0c70*/  MOV R4, 0xc90 ;  /* 0x00000c9000047802 */ /* 0x000fce0000000f00 */
[----:B------:R-:W-:Y:S05]  /*0c80*/  CALL.REL.NOINC `($__internal_0_$__cuda_sm20_div_rn_f64_full) ;  /* 0x00000010009c7944 */ /* 0x000fea0003c00000 */
[----:B------:R-:W-:Y:S01]  /*0c90*/  MOV R6, R32 ;  /* 0x0000002000067202 */ /* 0x000fe20000000f00 */
[----:B------:R-:W-:-:S07]  /*0ca0*/  IMAD.MOV.U32 R7, RZ, RZ, R33 ;  /* 0x000000ffff077224 */ /* 0x000fce00078e0021 */
.L_x_11:
[----:B------:R-:W-:Y:S05]  /*0cb0*/  BSYNC.RECONVERGENT B0 ;  /* 0x0000000000007941 */ /* 0x000fea0003800200 */
.L_x_10:
[----:B------:R-:W0:Y:S01]  /*0cc0*/  MUFU.RCP64H R11, 6.249996658880263567e-06 ;  /* 0x3eda36e2000b7908 */ /* 0x000e220000001800 */
[----:B------:R-:W-:Y:S02]  /*0cd0*/  HFMA2 R4, -RZ, RZ, -3640, 3.587890625 ;  /* 0xeb1c432dff047431 */ /* 0x000fe400000001ff */
[----:B------:R-:W-:Y:S01]  /*0ce0*/  IMAD.MOV.U32 R5, RZ, RZ, 0x3eda36e2 ;  /* 0x3eda36e2ff057424 */ /* 0x000fe200078e00ff */
[----:B------:R-:W-:Y:S01]  /*0cf0*/  MOV R10, 0x1 ;  /* 0x00000001000a7802 */ /* 0x000fe20000000f00 */
[----:B------:R-:W-:Y:S03]  /*0d00*/  BSSY.RECONVERGENT B0, `(.L_x_12) ;  /* 0x0000016000007945 */ /* 0x000fe60003800200 */
[----:B------:R-:W1:Y:S02]  /*0d10*/  I2F.F64 R8, R2 ;  /* 0x0000000200087312 */ /* 0x000e640000201c00 */
[----:B0-----:R-:W-:-:S02]  /*0d20*/  DFMA R12, R10, -R4, 1 ;  /* 0x3ff000000a0c742b */ /* 0x001fc40000000804 */
[----:B-1----:R-:W-:-:S06]  /*0d30*/  DFMA R8, R8, -R4, R22 ;  /* 0x800000040808722b */ /* 0x002fcc0000000016 */
[----:B------:R-:W-:Y:S01]  /*0d40*/  DFMA R12, R12, R12, R12 ;  /* 0x0000000c0c0c722b */ /* 0x000fe2000000000c */
[----:B------:R-:W-:Y:S07]  /*0d50*/  F2I.F64.TRUNC R22, R6 ;  /* 0x0000000600167311 */ /* 0x000fee000030d100 */
[----:B------:R-:W-:Y:S01]  /*0d60*/  DFMA R10, R10, R12, R10 ;  /* 0x0000000c0a0a722b */ /* 0x000fe2000000000a */
[----:B------:R-:W0:Y:S07]  /*0d70*/  F2F.F32.F64 R8, R8 ;  /* 0x0000000800087310 */ /* 0x000e2e0000301000 */
[C---:B------:R-:W-:Y:S01]  /*0d80*/  DFMA R14, R10.reuse, -R4, 1 ;  /* 0x3ff000000a0e742b */ /* 0x040fe20000000804 */
[----:B0-----:R-:W0:Y:S07]  /*0d90*/  F2F.F64.F32 R12, R8 ;  /* 0x00000008000c7310 */ /* 0x001e2e0000201800 */
[----:B------:R-:W-:-:S08]  /*0da0*/  DFMA R14, R10, R14, R10 ;  /* 0x0000000e0a0e722b */ /* 0x000fd0000000000a */
[----:B0-----:R-:W-:Y:S01]  /*0db0*/  DMUL R32, R14, R12 ;  /* 0x0000000c0e207228 */ /* 0x001fe20000000000 */
[----:B------:R-:W-:-:S07]  /*0dc0*/  FSETP.GEU.AND P1, PT, |R13|, 6.5827683646048100446e-37, PT ;  /* 0x036000000d00780b */ /* 0x000fce0003f2e200 */
[----:B------:R-:W-:-:S08]  /*0dd0*/  DFMA R4, R32, -R4, R12 ;  /* 0x800000042004722b */ /* 0x000fd0000000000c */
[----:B------:R-:W-:-:S10]  /*0de0*/  DFMA R32, R14, R4, R32 ;  /* 0x000000040e20722b */ /* 0x000fd40000000020 */
[----:B------:R-:W-:-:S05]  /*0df0*/  FFMA R3, RZ, 0.42619997262954711914, R33 ;  /* 0x3eda36e2ff037823 */ /* 0x000fca0000000021 */
[----:B------:R-:W-:-:S13]  /*0e00*/  FSETP.GT.AND P0, PT, |R3|, 1.469367938527859385e-39, PT ;  /* 0x001000000300780b */ /* 0x000fda0003f04200 */
[----:B------:R-:W-:Y:S05]  /*0e10*/  @P0 BRA P1, `(.L_x_13) ;  /* 0x0000000000100947 */ /* 0x000fea0000800000 */
[----:B------:R-:W-:Y:S01]  /*0e20*/  IMAD.MOV.U32 R14, RZ, RZ, -0x14e3bcd3 ;  /* 0xeb1c432dff0e7424 */ /* 0x000fe200078e00ff */
[----:B------:R-:W-:Y:S02]  /*0e30*/  MOV R15, 0x3eda36e2 ;  /* 0x3eda36e2000f7802 */ /* 0x000fe40000000f00 */
[----:B------:R-:W-:-:S07]  /*0e40*/  MOV R4, 0xe60 ;  /* 0x00000e6000047802 */ /* 0x000fce0000000f00 */
[----:B------:R-:W-:Y:S05]  /*0e50*/  CALL.REL.NOINC `($__internal_0_$__cuda_sm20_div_rn_f64_full) ;  /* 0x0000001000287944 */ /* 0x000fea0003c00000 */
.L_x_13:
[----:B------:R-:W-:Y:S05]  /*0e60*/  BSYNC.RECONVERGENT B0 ;  /* 0x0000000000007941 */ /* 0x000fea0003800200 */
.L_x_12:
[----:B------:R-:W0:Y:S01]  /*0e70*/  MUFU.RCP64H R9, 6.249996658880263567e-06 ;  /* 0x3eda36e200097908 */ /* 0x000e220000001800 */
[----:B------:R-:W-:Y:S01]  /*0e80*/  HFMA2 R8, -RZ, RZ, 0, 5.9604644775390625e-08 ;  /* 0x00000001ff087431 */ /* 0x000fe200000001ff */
[----:B------:R-:W-:Y:S01]  /*0e90*/  MOV R4, 0xeb1c432d ;  /* 0xeb1c432d00047802 */ /* 0x000fe20000000f00 */
[----:B------:R-:W-:Y:S01]  /*0ea0*/  IMAD.MOV.U32 R5, RZ, RZ, 0x3eda36e2 ;  /* 0x3eda36e2ff057424 */ /* 0x000fe200078e00ff */
[----:B------:R-:W-:Y:S04]  /*0eb0*/  BSSY.RECONVERGENT B0, `(.L_x_14) ;  /* 0x0000019000007945 */ /* 0x000fe80003800200 */
[----:B------:R-:W1:Y:S01]  /*0ec0*/  I2F.F64 R6, R0 ;  /* 0x0000000000067312 */ /* 0x000e620000201c00 */
[-C--:B0-----:R-:W-:Y:S02]  /*0ed0*/  DFMA R10, R8, -R4.reuse, 1 ;  /* 0x3ff00000080a742b */ /* 0x081fe40000000804 */
[----:B-1----:R-:W-:-:S06]  /*0ee0*/  DFMA R6, R6, -R4, R20 ;  /* 0x800000040606722b */ /* 0x002fcc0000000014 */
[----:B------:R-:W-:Y:S01]  /*0ef0*/  DFMA R10, R10, R10, R10 ;  /* 0x0000000a0a0a722b */ /* 0x000fe2000000000a */
[----:B------:R-:W0:Y:S07]  /*0f00*/  F2F.F32.F64 R20, R32 ;  /* 0x0000002000147310 */ /* 0x000e2e0000301000 */
[----:B------:R-:W-:Y:S01]  /*0f10*/  DFMA R10, R8, R10, R8 ;  /* 0x0000000a080a722b */ /* 0x000fe20000000008 */
[----:B------:R-:W1:Y:S07]  /*0f20*/  F2F.F32.F64 R6, R6 ;  /* 0x0000000600067310 */ /* 0x000e6e0000301000 */
[C---:B------:R-:W-:Y:S01]  /*0f30*/  DFMA R8, R10.reuse, -R4, 1 ;  /* 0x3ff000000a08742b */ /* 0x040fe20000000804 */
[----:B0-----:R-:W-:Y:S01]  /*0f40*/  FADD R21, -R20, 1 ;  /* 0x3f80000014157421 */ /* 0x001fe20000000100 */
[----:B-1----:R-:W0:Y:S06]  /*0f50*/  F2F.F64.F32 R12, R6 ;  /* 0x00000006000c7310 */ /* 0x002e2c0000201800 */
        /* <DEDUP_REMOVED lines=8> */
[----:B------:R-:W-:Y:S01]  /*0fe0*/  MOV R14, 0xeb1c432d ;  /* 0xeb1c432d000e7802 */ /* 0x000fe20000000f00 */
[----:B------:R-:W-:Y:S01]  /*0ff0*/  IMAD.MOV.U32 R15, RZ, RZ, 0x3eda36e2 ;  /* 0x3eda36e2ff0f7424 */ /* 0x000fe200078e00ff */
[----:B------:R-:W-:-:S07]  /*1000*/  MOV R4, 0x1020 ;  /* 0x0000102000047802 */ /* 0x000fce0000000f00 */
[----:B------:R-:W-:Y:S05]  /*1010*/  CALL.REL.NOINC `($__internal_0_$__cuda_sm20_div_rn_f64_full) ;  /* 0x0000000c00b87944 */ /* 0x000fea0003c00000 */
[----:B------:R-:W-:Y:S02]  /*1020*/  MOV R4, R32 ;  /* 0x0000002000047202 */ /* 0x000fe40000000f00 */
[----:B------:R-:W-:-:S07]  /*1030*/  MOV R5, R33 ;  /* 0x0000002100057202 */ /* 0x000fce0000000f00 */
.L_x_15:
[----:B------:R-:W-:Y:S05]  /*1040*/  BSYNC.RECONVERGENT B0 ;  /* 0x0000000000007941 */ /* 0x000fea0003800200 */
.L_x_14:
[----:B------:R-:W0:Y:S01]  /*1050*/  MUFU.RCP64H R13, 6.249996658880263567e-06 ;  /* 0x3eda36e2000d7908 */ /* 0x000e220000001800 */
[----:B------:R-:W-:Y:S02]  /*1060*/  HFMA2 R7, -RZ, RZ, 1.712890625, 0.43017578125 ;  /* 0x3eda36e2ff077431 */ /* 0x000fe400000001ff */
[----:B------:R-:W-:Y:S01]  /*1070*/  IMAD.MOV.U32 R6, RZ, RZ, -0x14e3bcd3 ;  /* 0xeb1c432dff067424 */ /* 0x000fe200078e00ff */
[----:B------:R-:W-:Y:S01]  /*1080*/  MOV R12, 0x1 ;  /* 0x00000001000c7802 */ /* 0x000fe20000000f00 */
[----:B------:R-:W-:Y:S03]  /*1090*/  BSSY.RECONVERGENT B0, `(.L_x_16) ;  /* 0x0000019000007945 */ /* 0x000fe60003800200 */
[----:B------:R-:W1:Y:S02]  /*10a0*/  I2F.F64 R8, R22 ;  /* 0x0000001600087312 */ /* 0x000e640000201c00 */
[----:B0-----:R-:W-:-:S02]  /*10b0*/  DFMA R14, R12, -R6, 1 ;  /* 0x3ff000000c0e742b */ /* 0x001fc40000000806 */
        /* <DEDUP_REMOVED lines=20> */
[----:B------:R-:W-:Y:S01]  /*1200*/  MOV R8, R32 ;  /* 0x0000002000087202 */ /* 0x000fe20000000f00 */
[----:B------:R-:W-:-:S07]  /*1210*/  IMAD.MOV.U32 R9, RZ, RZ, R33 ;  /* 0x000000ffff097224 */ /* 0x000fce00078e0021 */
.L_x_17:
[----:B------:R-:W-:Y:S05]  /*1220*/  BSYNC.RECONVERGENT B0 ;  /* 0x0000000000007941 */ /* 0x000fea0003800200 */
.L_x_16:
[----:B------:R-:W-:Y:S01]  /*1230*/  SHF.R.S32.HI R3, RZ, 0x1f, R0 ;  /* 0x0000001fff037819 */ /* 0x000fe20000011400 */
[----:B------:R-:W0:Y:S01]  /*1240*/  LDC.64 R10, c[0x0][0x390] ;  /* 0x0000e400ff0a7b82 */ /* 0x000e220000000a00 */
[----:B------:R-:W-:Y:S01]  /*1250*/  IADD3 R4, PT, PT, R0, 0x1, RZ ;  /* 0x0000000100047810 */ /* 0x000fe20007ffe0ff */
[----:B------:R-:W-:Y:S01]  /*1260*/  VIADD R37, R2, 0x1 ;  /* 0x0000000102257836 */ /* 0x000fe20000000000 */
[----:B------:R-:W-:Y:S01]  /*1270*/  LEA.HI R3, R3, R0, RZ, 0x4 ;  /* 0x0000000003037211 */ /* 0x000fe200078f20ff */
[----:B------:R-:W1:Y:S01]  /*1280*/  LDCU.64 UR6, c[0x0][0x388] ;  /* 0x00007100ff0677ac */ /* 0x000e620008000a00 */
[----:B------:R-:W-:Y:S02]  /*1290*/  SHF.R.S32.HI R7, RZ, 0x1f, R2 ;  /* 0x0000001fff077819 */ /* 0x000fe40000011402 */
[----:B------:R-:W-:Y:S02]  /*12a0*/  LOP3.LUT R5, R3, 0xffffff0, RZ, 0xc0, !PT ;  /* 0x0ffffff003057812 */ /* 0x000fe400078ec0ff */
[----:B------:R-:W-:-:S02]  /*12b0*/  SHF.R.S32.HI R3, RZ, 0x1f, R22 ;  /* 0x0000001fff037819 */ /* 0x000fc40000011416 */
[----:B------:R-:W-:Y:S02]  /*12c0*/  SHF.R.S32.HI R13, RZ, 0x1f, R4 ;  /* 0x0000001fff0d7819 */ /* 0x000fe40000011404 */
[----:B------:R-:W-:Y:S02]  /*12d0*/  LEA.HI R3, R3, R22, RZ, 0x4 ;  /* 0x0000001603037211 */ /* 0x000fe400078f20ff */
[----:B------:R-:W-:Y:S02]  /*12e0*/  IADD3 R5, PT, PT, R0, -R5, RZ ;  /* 0x8000000500057210 */ /* 0x000fe40007ffe0ff */
[----:B------:R-:W-:Y:S02]  /*12f0*/  LEA.HI R7, R7, R2, RZ, 0x4 ;  /* 0x0000000207077211 */ /* 0x000fe400078f20ff */
[----:B------:R-:W-:Y:S02]  /*1300*/  LEA.HI R13, R13, R4, RZ, 0x4 ;  /* 0x000000040d0d7211 */ /* 0x000fe400078f20ff */
[----:B------:R-:W-:-:S02]  /*1310*/  SHF.R.S32.HI R0, RZ, 0x1f, R37 ;  /* 0x0000001fff007819 */ /* 0x000fc40000011425 */
[----:B------:R-:W-:Y:S02]  /*1320*/  LOP3.LUT R3, R3, 0xfffff0, RZ, 0xc0, !PT ;  /* 0x00fffff003037812 */ /* 0x000fe400078ec0ff */
[----:B------:R-:W-:Y:S02]  /*1330*/  LOP3.LUT R7, R7, 0xfffffff0, RZ, 0xc0, !PT ;  /* 0xfffffff007077812 */ /* 0x000fe400078ec0ff */
[----:B------:R-:W-:Y:S02]  /*1340*/  LOP3.LUT R13, R13, 0xffffff0, RZ, 0xc0, !PT ;  /* 0x0ffffff00d0d7812 */ /* 0x000fe400078ec0ff */
[----:B------:R-:W-:Y:S01]  /*1350*/  LEA.HI R0, R0, R37, RZ, 0x4 ;  /* 0x0000002500007211 */ /* 0x000fe200078f20ff */
[----:B------:R-:W-:Y:S01]  /*1360*/  IMAD.IADD R33, R2, 0x1, -R7 ;  /* 0x0000000102217824 */ /* 0x000fe200078e0a07 */
[----:B------:R-:W-:Y:S02]  /*1370*/  IADD3 R36, PT, PT, R22, -R3, RZ ;  /* 0x8000000316247210 */ /* 0x000fe40007ffe0ff */
[----:B------:R-:W-:-:S02]  /*1380*/  SHF.L.U32 R3, R5, 0x4, RZ ;  /* 0x0000000405037819 */ /* 0x000fc400000006ff */
[----:B------:R-:W-:Y:S02]  /*1390*/  IADD3 R12, PT, PT, R4, -R13, RZ ;  /* 0x8000000d040c7210 */ /* 0x000fe40007ffe0ff */
[----:B------:R-:W-:Y:S02]  /*13a0*/  LOP3.LUT R0, R0, 0xfffffff0, RZ, 0xc0, !PT ;  /* 0xfffffff000007812 */ /* 0x000fe400078ec0ff */
[----:B------:R-:W-:Y:S02]  /*13b0*/  LEA R2, R36, R3, 0x8 ;  /* 0x0000000324027211 */ /* 0x000fe400078e40ff */
[----:B------:R-:W-:Y:S01]  /*13c0*/  SHF.L.U32 R12, R12, 0x4, RZ ;  /* 0x000000040c0c7819 */ /* 0x000fe200000006ff */
[----:B------:R-:W-:Y:S01]  /*13d0*/  IMAD.IADD R37, R37, 0x1, -R0 ;  /* 0x0000000125257824 */ /* 0x000fe200078e0a00 */
[----:B------:R-:W-:Y:S02]  /*13e0*/  IADD3 R4, PT, PT, R2, R33, RZ ;  /* 0x0000002102047210 */ /* 0x000fe40007ffe0ff */
[----:B------:R-:W-:Y:S01]  /*13f0*/  LEA R36, R36, R12, 0x8 ;  /* 0x0000000c24247211 */ /* 0x000fe200078e40ff */
[----:B------:R-:W-:-:S02]  /*1400*/  IMAD.IADD R2, R2, 0x1, R37 ;  /* 0x0000000102027824 */ /* 0x000fc400078e0225 */
[----:B0-----:R-:W-:Y:S01]  /*1410*/  IMAD.WIDE R34, R4, 0x4, R10 ;  /* 0x0000000404227825 */ /* 0x001fe200078e020a */
[----:B------:R-:W-:-:S03]  /*1420*/  IADD3 R5, PT, PT, R33, R36, RZ ;  /* 0x0000002421057210 */ /* 0x000fc60007ffe0ff */
[--C-:B------:R-:W-:Y:S01]  /*1430*/  IMAD.WIDE R6, R2, 0x4, R10.reuse ;  /* 0x0000000402067825 */ /* 0x100fe200078e020a */
[----:B------:R0:W2:Y:S03]  /*1440*/  LDG.E R32, desc[UR4][R34.64] ;  /* 0x0000000422207981 */ /* 0x0000a6000c1e1900 */
[----:B------:R-:W-:Y:S01]  /*1450*/  IMAD.WIDE R16, R5, 0x4, R10 ;  /* 0x0000000405107825 */ /* 0x000fe200078e020a */
[----:B------:R-:W3:Y:S05]  /*1460*/  LDG.E R0, desc[UR4][R6.64] ;  /* 0x0000000406007981 */ /* 0x000eea000c1e1900 */
[----:B------:R4:W5:Y:S01]  /*1470*/  LDG.E R16, desc[UR4][R16.64] ;  /* 0x0000000410107981 */ /* 0x000962000c1e1900 */
[----:B------:R-:W-:-:S05]  /*1480*/  VIADD R22, R22, 0x1 ;  /* 0x0000000116167836 */ /* 0x000fca0000000000 */
[----:B------:R-:W-:-:S04]  /*1490*/  SHF.R.S32.HI R13, RZ, 0x1f, R22 ;  /* 0x0000001fff0d7819 */ /* 0x000fc80000011416 */
[----:B------:R-:W-:-:S04]  /*14a0*/  LEA.HI R13, R13, R22, RZ, 0x4 ;  /* 0x000000160d0d7211 */ /* 0x000fc800078f20ff */
[----:B------:R-:W-:-:S04]  /*14b0*/  LOP3.LUT R13, R13, 0xfffff0, RZ, 0xc0, !PT ;  /* 0x00fffff00d0d7812 */ /* 0x000fc800078ec0ff */
[----:B------:R-:W-:-:S04]  /*14c0*/  IADD3 R13, PT, PT, R22, -R13, RZ ;  /* 0x8000000d160d7210 */ /* 0x000fc80007ffe0ff */
[----:B------:R-:W-:-:S05]  /*14d0*/  LEA R22, R13, R3, 0x8 ;  /* 0x000000030d167211 */ /* 0x000fca00078e40ff */
[----:B------:R-:W-:-:S04]  /*14e0*/  IMAD.IADD R15, R33, 0x1, R22 ;  /* 0x00000001210f7824 */ /* 0x000fc800078e0216 */
[----:B0-----:R-:W-:-:S05]  /*14f0*/  IMAD.WIDE R34, R15, 0x4, R10 ;  /* 0x000000040f227825 */ /* 0x001fca00078e020a */
[----:B------:R0:W5:Y:S01]  /*1500*/  LDG.E R14, desc[UR4][R34.64] ;  /* 0x00000004220e7981 */ /* 0x000162000c1e1900 */
[----:B----4-:R-:W-:Y:S01]  /*1510*/  IADD3 R17, PT, PT, R37, R36, RZ ;  /* 0x0000002425117210 */ /* 0x010fe20007ffe0ff */
[----:B------:R-:W-:Y:S01]  /*1520*/  IMAD R36, R13, 0x100, R12 ;  /* 0x000001000d247824 */ /* 0x000fe200078e020c */
[----:B------:R4:W1:Y:S01]  /*1530*/  F2F.F32.F64 R3, R8 ;  /* 0x0000000800037310 */ /* 0x0008620000301000 */
[----:B------:R-:W-:Y:S02]  /*1540*/  IADD3 R6, PT, PT, R37, R22, RZ ;  /* 0x0000001625067210 */ /* 0x000fe40007ffe0ff */
[--C-:B------:R-:W-:Y:S01]  /*1550*/  IMAD.WIDE R12, R17, 0x4, R10.reuse ;  /* 0x00000004110c7825 */ /* 0x100fe200078e020a */
[-C--:B------:R-:W-:Y:S02]  /*1560*/  IADD3 R33, PT, PT, R33, R36.reuse, RZ ;  /* 0x0000002421217210 */ /* 0x080fe40007ffe0ff */
[----:B------:R-:W-:Y:S01]  /*1570*/  IADD3 R37, PT, PT, R37, R36, RZ ;  /* 0x0000002425257210 */ /* 0x000fe20007ffe0ff */
[--C-:B------:R-:W-:Y:S01]  /*1580*/  IMAD.WIDE R22, R6, 0x4, R10.reuse ;  /* 0x0000000406167825 */ /* 0x100fe200078e020a */
[----:B------:R4:W5:Y:S03]  /*1590*/  LDG.E R7, desc[UR4][R12.64] ;  /* 0x000000040c077981 */ /* 0x000966000c1e1900 */
[----:B0-----:R-:W-:-:S02]  /*15a0*/  IMAD.WIDE R34, R33, 0x4, R10 ;  /* 0x0000000421227825 */ /* 0x001fc400078e020a */
[----:B------:R-:W5:Y:S01]  /*15b0*/  LDG.E R23, desc[UR4][R22.64] ;  /* 0x0000000416177981 */ /* 0x000f62000c1e1900 */
[----:B----4-:R-:W0:Y:S01]  /*15c0*/  LDC.64 R12, c[0x0][0x398] ;  /* 0x0000e600ff0c7b82 */ /* 0x010e220000000a00 */
[----:B------:R-:W-:Y:S02]  /*15d0*/  IMAD.WIDE R10, R37, 0x4, R10 ;  /* 0x00000004250a7825 */ /* 0x000fe400078e020a */
[----:B------:R0:W4:Y:S04]  /*15e0*/  LDG.E R8, desc[UR4][R34.64] ;  /* 0x0000000422087981 */ /* 0x000128000c1e1900 */
[----:B------:R1:W4:Y:S01]  /*15f0*/  LDG.E R9, desc[UR4][R10.64] ;  /* 0x000000040a097981 */ /* 0x000322000c1e1900 */
[----:B0-----:R-:W-:-:S04]  /*1600*/  IMAD.WIDE R34, R4, 0x4, R12 ;  /* 0x0000000404227825 */ /* 0x001fc800078e020c */
[----:B-1----:R-:W-:-:S04]  /*1610*/  IMAD.WIDE R10, R2, 0x4, R12 ;  /* 0x00000004020a7825 */ /* 0x002fc800078e020c */
[----:B--2---:R-:W-:Y:S01]  /*1620*/  FMUL R32, R21, R32 ;  /* 0x0000002015207220 */ /* 0x004fe20000400000 */
[----:B---3--:R-:W-:-:S03]  /*1630*/  FMUL R36, R20, R0 ;  /* 0x0000000014247220 */ /* 0x008fc60000400000 */
[----:B------:R-:W-:Y:S01]  /*1640*/  FMUL R32, R19, R32 ;  /* 0x0000002013207220 */ /* 0x000fe20000400000 */
[----:B------:R-:W-:Y:S01]  /*1650*/  FADD R0, -R3, 1 ;  /* 0x3f80000003007421 */ /* 0x000fe20000000100 */
[----:B------:R-:W-:Y:S01]  /*1660*/  FMUL R36, R19, R36 ;  /* 0x0000002413247220 */ /* 0x000fe20000400000 */
[----:B-----5:R-:W-:Y:S02]  /*1670*/  FMUL R16, R21, R16 ;  /* 0x0000001015107220 */ /* 0x020fe40000400000 */
[----:B------:R-:W-:Y:S02]  /*1680*/  FFMA R32, R0, R32, RZ ;  /* 0x0000002000207223 */ /* 0x000fe400000000ff */
[----:B------:R-:W-:Y:S02]  /*1690*/  FMUL R16, R18, R16 ;  /* 0x0000001012107220 */ /* 0x000fe40000400000 */
[C---:B------:R-:W-:Y:S02]  /*16a0*/  FFMA R22, R0.reuse, R36, R32 ;  /* 0x0000002400167223 */ /* 0x040fe40000000020 */
[----:B------:R-:W2:Y:S02]  /*16b0*/  LDG.E R32, desc[UR4][R10.64] ;  /* 0x000000040a207981 */ /* 0x000ea4000c1e1900 */
[----:B------:R-:W-:-:S02]  /*16c0*/  FFMA R22, R0, R16, R22 ;  /* 0x0000001000167223 */ /* 0x000fc40000000016 */
[----:B------:R0:W3:Y:S02]  /*16d0*/  LDG.E R16, desc[UR4][R34.64] ;  /* 0x0000000422107981 */ /* 0x0000e4000c1e1900 */
[----:B0-----:R-:W-:-:S05]  /*16e0*/  IMAD.WIDE R34, R5, 0x4, R12 ;  /* 0x0000000405227825 */ /* 0x001fca00078e020c */
[----:B------:R-:W5:Y:S01]  /*16f0*/  LDG.E R36, desc[UR4][R34.64] ;  /* 0x0000000422247981 */ /* 0x000f62000c1e1900 */
[----:B------:R-:W-:-:S04]  /*1700*/  IMAD.WIDE R10, R15, 0x4, R12 ;  /* 0x000000040f0a7825 */ /* 0x000fc800078e020c */
[----:B------:R-:W-:-:S04]  /*1710*/  FMUL R14, R21, R14 ;  /* 0x0000000e150e7220 */ /* 0x000fc80000400000 */
[----:B------:R-:W-:-:S04]  /*1720*/  FMUL R14, R19, R14 ;  /* 0x0000000e130e7220 */ /* 0x000fc80000400000 */
[----:B------:R-:W-:Y:S02]  /*1730*/  FFMA R14, R3, R14, R22 ;  /* 0x0000000e030e7223 */ /* 0x000fe40000000016 */
[----:B------:R0:W4:Y:S01]  /*1740*/  LDG.E R22, desc[UR4][R10.64] ;  /* 0x000000040a167981 */ /* 0x000122000c1e1900 */
[----:B------:R-:W-:-:S04]  /*1750*/  FMUL R7, R20, R7 ;  /* 0x0000000714077220 */ /* 0x000fc80000400000 */
[----:B------:R-:W-:-:S04]  /*1760*/  FMUL R7, R18, R7 ;  /* 0x0000000712077220 */ /* 0x000fc80000400000 */
[----:B------:R-:W-:Y:S01]  /*1770*/  FFMA R14, R0, R7, R14 ;  /* 0x00000007000e7223 */ /* 0x000fe2000000000e */
[----:B0-----:R-:W-:-:S04]  /*1780*/  IMAD.WIDE R10, R6, 0x4, R12 ;  /* 0x00000004060a7825 */ /* 0x001fc800078e020c */
[----:B--2---:R-:W-:Y:S01]  /*1790*/  FMUL R32, R20, R32 ;  /* 0x0000002014207220 */ /* 0x004fe20000400000 */
[----:B---3--:R-:W-:-:S04]  /*17a0*/  FMUL R16, R21, R16 ;  /* 0x0000001015107220 */ /* 0x008fc80000400000 */
[C---:B------:R-:W-:Y:S01]  /*17b0*/  FMUL R7, R19.reuse, R16 ;  /* 0x0000001013077220 */ /* 0x040fe20000400000 */
[----:B------:R-:W-:-:S03]  /*17c0*/  FMUL R32, R19, R32 ;  /* 0x0000002013207220 */ /* 0x000fc60000400000 */
[----:B------:R-:W-:-:S04]  /*17d0*/  FFMA R7, R0, R7, RZ ;  /* 0x0000000700077223 */ /* 0x000fc800000000ff */
[----:B------:R-:W-:Y:S01]  /*17e0*/  FFMA R7, R0, R32, R7 ;  /* 0x0000002000077223 */ /* 0x000fe20000000007 */
[----:B-----5:R-:W-:-:S04]  /*17f0*/  FMUL R35, R21, R36 ;  /* 0x0000002415237220 */ /* 0x020fc80000400000 */
[----:B------:R-:W-:-:S04]  /*1800*/  FMUL R16, R18, R35 ;  /* 0x0000002312107220 */ /* 0x000fc80000400000 */
[----:B------:R-:W-:Y:S02]  /*1810*/  FFMA R16, R0, R16, R7 ;  /* 0x0000001000107223 */ /* 0x000fe40000000007 */
[----:B------:R0:W2:Y:S02]  /*1820*/  LDG.E R7, desc[UR4][R10.64] ;  /* 0x000000040a077981 */ /* 0x0000a4000c1e1900 */
[----:B0-----:R-:W-:-:S05]  /*1830*/  IMAD.WIDE R10, R33, 0x4, R12 ;  /* 0x00000004210a7825 */ /* 0x001fca00078e020c */
[----:B------:R0:W3:Y:S02]  /*1840*/  LDG.E R32, desc[UR4][R10.64] ;  /* 0x000000040a207981 */ /* 0x0000e4000c1e1900 */
[----:B0-----:R-:W0:Y:S01]  /*1850*/  LDC.64 R10, c[0x0][0x3a0] ;  /* 0x0000e800ff0a7b82 */ /* 0x001e220000000a00 */
[----:B------:R-:W-:-:S04]  /*1860*/  IMAD.WIDE R34, R17, 0x4, R12 ;  /* 0x0000000411227825 */ /* 0x000fc800078e020c */
[----:B----4-:R-:W-:Y:S01]  /*1870*/  FMUL R22, R21, R22 ;  /* 0x0000001615167220 */ /* 0x010fe20000400000 */
[----:B------:R-:W-:-:S04]  /*1880*/  IMAD.WIDE R12, R37, 0x4, R12 ;  /* 0x00000004250c7825 */ /* 0x000fc800078e020c */
[----:B------:R-:W-:Y:S01]  /*1890*/  FMUL R22, R19, R22 ;  /* 0x0000001613167220 */ /* 0x000fe20000400000 */
[----:B------:R-:W4:Y:S03]  /*18a0*/  LDG.E R35, desc[UR4][R34.64] ;  /* 0x0000000422237981 */ /* 0x000f26000c1e1900 */
[----:B------:R-:W-:Y:S01]  /*18b0*/  FFMA R16, R3, R22, R16 ;  /* 0x0000001603107223 */ /* 0x000fe20000000010 */
[----:B------:R0:W5:Y:S02]  /*18c0*/  LDG.E R34, desc[UR4][R12.64] ;  /* 0x000000040c227981 */ /* 0x000164000c1e1900 */
[----:B0-----:R-:W-:-:S05]  /*18d0*/  IMAD.WIDE R12, R4, 0x4, R10 ;  /* 0x00000004040c7825 */ /* 0x001fca00078e020a */
[----:B------:R0:W2:Y:S01]  /*18e0*/  LDG.E R22, desc[UR4][R12.64] ;  /* 0x000000040c167981 */ /* 0x0000a2000c1e1900 */
[----:B------:R-:W-:-:S05]  /*18f0*/  IMAD.WIDE R4, R5, 0x4, R10 ;  /* 0x0000000405047825 */ /* 0x000fca00078e020a */
[----:B------:R1:W3:Y:S01]  /*1900*/  LDG.E R36, desc[UR4][R4.64] ;  /* 0x0000000404247981 */ /* 0x0002e2000c1e1900 */
[----:B0-----:R-:W-:-:S05]  /*1910*/  IMAD.WIDE R12, R2, 0x4, R10 ;  /* 0x00000004020c7825 */ /* 0x001fca00078e020a */
[----:B------:R0:W4:Y:S01]  /*1920*/  LDG.E R2, desc[UR4][R12.64] ;  /* 0x000000040c027981 */ /* 0x000122000c1e1900 */
[----:B-1----:R-:W-:-:S05]  /*1930*/  IMAD.WIDE R4, R15, 0x4, R10 ;  /* 0x000000040f047825 */ /* 0x002fca00078e020a */
[----:B------:R1:W5:Y:S01]  /*1940*/  LDG.E R15, desc[UR4][R4.64] ;  /* 0x00000004040f7981 */ /* 0x000362000c1e1900 */
[----:B0-----:R-:W-:-:S05]  /*1950*/  IMAD.WIDE R12, R17, 0x4, R10 ;  /* 0x00000004110c7825 */ /* 0x001fca00078e020a */
[----:B------:R0:W5:Y:S01]  /*1960*/  LDG.E R17, desc[UR4][R12.64] ;  /* 0x000000040c117981 */ /* 0x000162000c1e1900 */
[----:B-1----:R-:W-:-:S05]  /*1970*/  IMAD.WIDE R4, R6, 0x4, R10 ;  /* 0x0000000406047825 */ /* 0x002fca00078e020a */
[----:B------:R1:W5:Y:S01]  /*1980*/  LDG.E R6, desc[UR4][R4.64] ;  /* 0x0000000404067981 */ /* 0x000362000c1e1900 */
[----:B0-----:R-:W-:-:S04]  /*1990*/  IMAD.WIDE R12, R33, 0x4, R10 ;  /* 0x00000004210c7825 */ /* 0x001fc800078e020a */
[----:B------:R-:W-:Y:S01]  /*19a0*/  IMAD.WIDE R10, R37, 0x4, R10 ;  /* 0x00000004250a7825 */ /* 0x000fe200078e020a */
[----:B------:R-:W5:Y:S04]  /*19b0*/  LDG.E R33, desc[UR4][R12.64] ;  /* 0x000000040c217981 */ /* 0x000f68000c1e1900 */
[----:B------:R0:W5:Y:S01]  /*19c0*/  LDG.E R37, desc[UR4][R10.64] ;  /* 0x000000040a257981 */ /* 0x000162000c1e1900 */
[----:B-1----:R-:W0:Y:S08]  /*19d0*/  F2F.F64.F32 R4, UR7 ;  /* 0x0000000700047d10 */ /* 0x002e300008201800 */
[----:B0-----:R-:W0:Y:S01]  /*19e0*/  MUFU.RCP64H R11, R5 ;  /* 0x00000005000b7308 */ /* 0x001e220000001800 */
[----:B------:R-:W-:Y:S01]  /*19f0*/  IMAD.MOV.U32 R10, RZ, RZ, 0x1 ;  /* 0x00000001ff0a7424 */ /* 0x000fe200078e00ff */
[----:B------:R-:W-:Y:S01]  /*1a00*/  UMOV UR7, 0x3af357c2 ;  /* 0x3af357c200077882 */ /* 0x000fe20000000000 */
[----:B------:R-:W-:-:S04]  /*1a10*/  FMUL R9, R20, R9 ;  /* 0x0000000914097220 */ /* 0x000fc80000400000 */
[----:B------:R-:W-:Y:S01]  /*1a20*/  FMUL R9, R18, R9 ;  /* 0x0000000912097220 */ /* 0x000fe20000400000 */
[----:B--2---:R-:W-:-:S04]  /*1a30*/  FMUL R22, R21, R22 ;  /* 0x0000001615167220 */ /* 0x004fc80000400000 */
[----:B------:R-:W-:Y:S01]  /*1a40*/  FMUL R22, R19, R22 ;  /* 0x0000001613167220 */ /* 0x000fe20000400000 */
[----:B---3--:R-:W-:-:S03]  /*1a50*/  FMUL R36, R21, R36 ;  /* 0x0000002415247220 */ /* 0x008fc60000400000 */
[----:B------:R-:W-:Y:S01]  /*1a60*/  FFMA R22, R0, R22, RZ ;  /* 0x0000001600167223 */ /* 0x000fe200000000ff */
[----:B----4-:R-:W-:-:S04]  /*1a70*/  FMUL R2, R20, R2 ;  /* 0x0000000214027220 */ /* 0x010fc80000400000 */
[----:B------:R-:W-:Y:S01]  /*1a80*/  FMUL R2, R19, R2 ;  /* 0x0000000213027220 */ /* 0x000fe20000400000 */
[----:B------:R-:W-:-:S03]  /*1a90*/  FMUL R36, R18, R36 ;  /* 0x0000002412247220 */ /* 0x000fc60000400000 */
[----:B------:R-:W-:-:S04]  /*1aa0*/  FFMA R13, R0, R2, R22 ;  /* 0x00000002000d7223 */ /* 0x000fc80000000016 */
[----:B------:R-:W-:Y:S01]  /*1ab0*/  FFMA R36, R0, R36, R13 ;  /* 0x0000002400247223 */ /* 0x000fe2000000000d */
[----:B0-----:R-:W-:-:S08]  /*1ac0*/  DFMA R12, -R4, R10, 1 ;  /* 0x3ff00000040c742b */ /* 0x001fd0000000010a */
[----:B------:R-:W-:-:S08]  /*1ad0*/  DFMA R12, R12, R12, R12 ;  /* 0x0000000c0c0c722b */ /* 0x000fd0000000000c */
[----:B------:R-:W-:-:S08]  /*1ae0*/  DFMA R12, R10, R12, R10 ;  /* 0x0000000c0a0c722b */ /* 0x000fd0000000000a */
[----:B------:R-:W-:-:S08]  /*1af0*/  DFMA R10, -R4, R12, 1 ;  /* 0x3ff00000040a742b */ /* 0x000fd0000000010c */
[----:B------:R-:W-:Y:S01]  /*1b00*/  DFMA R10, R12, R10, R12 ;  /* 0x0000000a0c0a722b */ /* 0x000fe2000000000c */
[----:B------:R-:W0:Y:S01]  /*1b10*/  F2F.F64.F32 R12, UR6 ;  /* 0x00000006000c7d10 */ /* 0x000e220008201800 */
[----:B-----5:R-:W-:Y:S01]  /*1b20*/  FMUL R2, R21, R15 ;  /* 0x0000000f15027220 */ /* 0x020fe20000400000 */
[C---:B------:R-:W-:Y:S01]  /*1b30*/  FMUL R35, R20.reuse, R35 ;  /* 0x0000002314237220 */ /* 0x040fe20000400000 */
[----:B------:R-:W-:Y:S01]  /*1b40*/  UMOV UR6, 0x99a88ea7 ;  /* 0x99a88ea700067882 */ /* 0x000fe20000000000 */
[----:B------:R-:W-:Y:S01]  /*1b50*/  FMUL R17, R20, R17 ;  /* 0x0000001114117220 */ /* 0x000fe20000400000 */
[----:B------:R-:W-:Y:S01]  /*1b60*/  FMUL R2, R19, R2 ;  /* 0x0000000213027220 */ /* 0x000fe20000400000 */
[C---:B------:R-:W-:Y:S02]  /*1b70*/  FMUL R35, R18.reuse, R35 ;  /* 0x0000002312237220 */ /* 0x040fe40000400000 */
[----:B------:R-:W-:Y:S01]  /*1b80*/  FMUL R22, R18, R17 ;  /* 0x0000001112167220 */ /* 0x000fe20000400000 */
[----:B------:R-:W-:Y:S01]  /*1b90*/  FFMA R15, R3, R2, R36 ;  /* 0x00000002030f7223 */ /* 0x000fe20000000024 */
[----:B------:R-:W-:Y:S01]  /*1ba0*/  FFMA R2, R0, R35, R16 ;  /* 0x0000002300027223 */ /* 0x000fe20000000010 */
[----:B0-----:R-:W-:-:S02]  /*1bb0*/  DMUL R12, R12, UR6 ;  /* 0x000000060c0c7c28 */ /* 0x001fc40008000000 */
[----:B------:R-:W-:Y:S01]  /*1bc0*/  FFMA R0, R0, R22, R15 ;  /* 0x0000001600007223 */ /* 0x000fe2000000000f */
[----:B------:R-:W-:-:S05]  /*1bd0*/  FMUL R22, R20, R23 ;  /* 0x0000001714167220 */ /* 0x000fca0000400000 */
[----:B------:R-:W-:Y:S01]  /*1be0*/  DMUL R16, R12, R10 ;  /* 0x0000000a0c107228 */ /* 0x000fe20000000000 */
[----:B------:R-:W-:-:S04]  /*1bf0*/  FMUL R22, R19, R22 ;  /* 0x0000001613167220 */ /* 0x000fc80000400000 */
[----:B------:R-:W-:-:S03]  /*1c00*/  FFMA R22, R3, R22, R14 ;  /* 0x0000001603167223 */ /* 0x000fc6000000000e */
[----:B------:R-:W-:-:S08]  /*1c10*/  DFMA R14, -R4, R16, R12 ;  /* 0x00000010040e722b */ /* 0x000fd0000000010c */
[----:B------:R-:W-:Y:S01]  /*1c20*/  DFMA R10, R10, R14, R16 ;  /* 0x0000000e0a0a722b */ /* 0x000fe20000000010 */
[C---:B------:R-:W-:Y:S01]  /*1c30*/  FMUL R14, R20.reuse, R7 ;  /* 0x00000007140e7220 */ /* 0x040fe20000400000 */
[----:B------:R-:W-:Y:S01]  /*1c40*/  FMUL R7, R21, R8 ;  /* 0x0000000815077220 */ /* 0x000fe20000400000 */
[----:B------:R-:W-:Y:S01]  /*1c50*/  FMUL R6, R20, R6 ;  /* 0x0000000614067220 */ /* 0x000fe20000400000 */
[----:B------:R-:W-:-:S06]  /*1c60*/  FSETP.GEU.AND P1, PT, |R13|, 6.5827683646048100446e-37, PT ;  /* 0x036000000d00780b */ /* 0x000fcc0003f2e200 */
[----:B------:R-:W-:Y:S01]  /*1c70*/  FFMA R8, RZ, R5, R11 ;  /* 0x00000005ff087223 */ /* 0x000fe2000000000b */
[----:B------:R-:W-:Y:S01]  /*1c80*/  FMUL R6, R19, R6 ;  /* 0x0000000613067220 */ /* 0x000fe20000400000 */
[----:B------:R-:W-:-:S03]  /*1c90*/  FMUL R7, R18, R7 ;  /* 0x0000000712077220 */ /* 0x000fc60000400000 */
[----:B------:R-:W-:Y:S01]  /*1ca0*/  FSETP.GT.AND P0, PT, |R8|, 1.469367938527859385e-39, PT ;  /* 0x001000000800780b */ /* 0x000fe20003f04200 */
[----:B------:R-:W-:Y:S01]  /*1cb0*/  FMUL R14, R19, R14 ;  /* 0x0000000e130e7220 */ /* 0x000fe20000400000 */
[C---:B------:R-:W-:Y:S01]  /*1cc0*/  FMUL R15, R21.reuse, R32 ;  /* 0x00000020150f7220 */ /* 0x040fe20000400000 */
[----:B------:R-:W-:Y:S01]  /*1cd0*/  FMUL R33, R21, R33 ;  /* 0x0000002115217220 */ /* 0x000fe20000400000 */
[C---:B------:R-:W-:Y:S01]  /*1ce0*/  FFMA R6, R3.reuse, R6, R0 ;  /* 0x0000000603067223 */ /* 0x040fe20000000000 */
[C---:B------:R-:W-:Y:S01]  /*1cf0*/  FFMA R0, R3.reuse, R7, R22 ;  /* 0x0000000703007223 */ /* 0x040fe20000000016 */
[C---:B------:R-:W-:Y:S01]  /*1d00*/  FFMA R2, R3.reuse, R14, R2 ;  /* 0x0000000e03027223 */ /* 0x040fe20000000002 */
[C---:B------:R-:W-:Y:S01]  /*1d10*/  FMUL R15, R18.reuse, R15 ;  /* 0x0000000f120f7220 */ /* 0x040fe20000400000 */
[----:B------:R-:W-:Y:S01]  /*1d20*/  FMUL R33, R18, R33 ;  /* 0x0000002112217220 */ /* 0x000fe20000400000 */
[C---:B------:R-:W-:Y:S01]  /*1d30*/  FMUL R7, R20.reuse, R34 ;  /* 0x0000002214077220 */ /* 0x040fe20000400000 */
[----:B------:R-:W-:Y:S01]  /*1d40*/  FMUL R37, R20, R37 ;  /* 0x0000002514257220 */ /* 0x000fe20000400000 */
[C---:B------:R-:W-:Y:S01]  /*1d50*/  FFMA R2, R3.reuse, R15, R2 ;  /* 0x0000000f03027223 */ /* 0x040fe20000000002 */
[C---:B------:R-:W-:Y:S01]  /*1d60*/  FFMA R6, R3.reuse, R33, R6 ;  /* 0x0000002103067223 */ /* 0x040fe20000000006 */
[C---:B------:R-:W-:Y:S01]  /*1d70*/  FMUL R7, R18.reuse, R7 ;  /* 0x0000000712077220 */ /* 0x040fe20000400000 */
[----:B------:R-:W-:Y:S01]  /*1d80*/  FMUL R37, R18, R37 ;  /* 0x0000002512257220 */ /* 0x000fe20000400000 */
[----:B------:R-:W-:-:S02]  /*1d90*/  FFMA R0, R3, R9, R0 ;  /* 0x0000000903007223 */ /* 0x000fc40000000000 */
[C---:B------:R-:W-:Y:S01]  /*1da0*/  FFMA R2, R3.reuse, R7, R2 ;  /* 0x0000000703027223 */ /* 0x040fe20000000002 */
[----:B------:R-:W-:Y:S01]  /*1db0*/  FFMA R18, R3, R37, R6 ;  /* 0x0000002503127223 */ /* 0x000fe20000000006 */
[----:B------:R-:W-:Y:S06]  /*1dc0*/  @P0 BRA P1, `(.L_x_18) ;  /* 0x0000000000180947 */ /* 0x000fec0000800000 */
[----:B------:R-:W-:Y:S02]  /*1dd0*/  MOV R14, R4 ;  /* 0x00000004000e7202 */ /* 0x000fe40000000f00 */
[----:B------:R-:W-:Y:S02]  /*1de0*/  MOV R15, R5 ;  /* 0x00000005000f7202 */ /* 0x000fe40000000f00 */
[----:B------:R-:W-:-:S07]  /*1df0*/  MOV R4, 0x1e10 ;  /* 0x00001e1000047802 */ /* 0x000fce0000000f00 */
[----:B------:R-:W-:Y:S05]  /*1e00*/  CALL.REL.NOINC `($__internal_0_$__cuda_sm20_div_rn_f64_full) ;  /* 0x00000000003c7944 */ /* 0x000fea0003c00000 */
[----:B------:R-:W-:Y:S01]  /*1e10*/  IMAD.MOV.U32 R10, RZ, RZ, R32 ;  /* 0x000000ffff0a7224 */ /* 0x000fe200078e0020 */
[----:B------:R-:W-:-:S07]  /*1e20*/  MOV R11, R33 ;  /* 0x00000021000b7202 */ /* 0x000fce0000000f00 */
.L_x_18:
[----:B------:R-:W0:Y:S08]  /*1e30*/  F2F.F64.F32 R4, R0 ;  /* 0x0000000000047310 */ /* 0x000e300000201800 */
[----:B------:R-:W1:Y:S01]  /*1e40*/  F2F.F64.F32 R2, R2 ;  /* 0x0000000200027310 */ /* 0x000e620000201800 */
[----:B0-----:R-:W-:-:S07]  /*1e50*/  DFMA R4, R4, R10, R28 ;  /* 0x0000000a0404722b */ /* 0x001fce000000001c */
[----:B------:R-:W0:Y:S01]  /*1e60*/  F2F.F64.F32 R18, R18 ;  /* 0x0000001200127310 */ /* 0x000e220000201800 */
[----:B-1----:R-:W-:-:S07]  /*1e70*/  DFMA R26, R2, R10, R26 ;  /* 0x0000000a021a722b */ /* 0x002fce000000001a */
[----:B------:R-:W1:Y:S01]  /*1e80*/  F2F.F32.F64 R5, R4 ;  /* 0x0000000400057310 */ /* 0x000e620000301000 */
[----:B0-----:R-:W-:-:S07]  /*1e90*/  DFMA R10, R18, R10, R24 ;  /* 0x0000000a120a722b */ /* 0x001fce0000000018 */
[----:B------:R-:W0:Y:S01]  /*1ea0*/  F2F.F32.F64 R27, R26 ;  /* 0x0000001a001b7310 */ /* 0x000e220000301000 */
[----:B-1----:R-:W-:Y:S07]  /*1eb0*/  STG.E desc[UR4][R30.64+0xc], R5 ;  /* 0x00000c051e007986 */ /* 0x002fee000c101904 */
[----:B------:R-:W1:Y:S01]  /*1ec0*/  F2F.F32.F64 R11, R10 ;  /* 0x0000000a000b7310 */ /* 0x000e620000301000 */
[----:B0-----:R-:W-:Y:S04]  /*1ed0*/  STG.E desc[UR4][R30.64+0x10], R27 ;  /* 0x0000101b1e007986 */ /* 0x001fe8000c101904 */
[----:B-1----:R-:W-:Y:S01]  /*1ee0*/  STG.E desc[UR4][R30.64+0x14], R11 ;  /* 0x0000140b1e007986 */ /* 0x002fe2000c101904 */
[----:B------:R-:W-:Y:S05]  /*1ef0*/  EXIT ;  /* 0x000000000000794d */ /* 0x000fea0003800000 */
        .weak           $__internal_0_$__cuda_sm20_div_rn_f64_full
        .type           $__internal_0_$__cuda_sm20_div_rn_f64_full,@function
        .size           $__internal_0_$__cuda_sm20_div_rn_f64_full,(.L_x_119 - $__internal_0_$__cuda_sm20_div_rn_f64_full)
$__internal_0_$__cuda_sm20_div_rn_f64_full:
[C---:B------:R-:W-:Y:S01]  /*1f00*/  FSETP.GEU.AND P0, PT, |R15|.reuse, 1.469367938527859385e-39, PT ;  /* 0x001000000f00780b */ /* 0x040fe20003f0e200 */
[----:B------:R-:W-:Y:S01]  /*1f10*/  IMAD.MOV.U32 R32, RZ, RZ, 0x1 ;  /* 0x00000001ff207424 */ /* 0x000fe200078e00ff */
[----:B------:R-:W-:Y:S01]  /*1f20*/  LOP3.LUT R16, R15, 0x800fffff, RZ, 0xc0, !PT ;  /* 0x800fffff0f107812 */ /* 0x000fe200078ec0ff */
[----:B------:R-:W-:Y:S01]  /*1f30*/  BSSY.RECONVERGENT B1, `(.L_x_19) ;  /* 0x0000054000017945 */ /* 0x000fe20003800200 */
[C---:B------:R-:W-:Y:S02]  /*1f40*/  FSETP.GEU.AND P2, PT, |R13|.reuse, 1.469367938527859385e-39, PT ;  /* 0x001000000d00780b */ /* 0x040fe40003f4e200 */
[----:B------:R-:W-:Y:S02]  /*1f50*/  LOP3.LUT R17, R16, 0x3ff00000, RZ, 0xfc, !PT ;  /* 0x3ff0000010117812 */ /* 0x000fe400078efcff */
[----:B------:R-:W-:Y:S02]  /*1f60*/  MOV R16, R14 ;  /* 0x0000000e00107202 */ /* 0x000fe40000000f00 */
[----:B------:R-:W-:-:S02]  /*1f70*/  LOP3.LUT R3, R13, 0x7ff00000, RZ, 0xc0, !PT ;  /* 0x7ff000000d037812 */ /* 0x000fc400078ec0ff */
[----:B------:R-:W-:Y:S01]  /*1f80*/  LOP3.LUT R7, R15, 0x7ff00000, RZ, 0xc0, !PT ;  /* 0x7ff000000f077812 */ /* 0x000fe200078ec0ff */
[----:B------:R-:W-:Y:S01]  /*1f90*/  @!P0 DMUL R16, R14, 8.98846567431157953865e+307 ;  /* 0x7fe000000e108828 */ /* 0x000fe20000000000 */
[----:B------:R-:W-:Y:S02]  /*1fa0*/  MOV R5, 0x1ca00000 ;  /* 0x1ca0000000057802 */ /* 0x000fe40000000f00 */
[----:B------:R-:W-:Y:S02]  /*1fb0*/  ISETP.GE.U32.AND P1, PT, R3, R7, PT ;  /* 0x000000070300720c */ /* 0x000fe40003f26070 */
[----:B------:R-:W-:Y:S01]  /*1fc0*/  @!P2 LOP3.LUT R6, R15, 0x7ff00000, RZ, 0xc0, !PT ;  /* 0x7ff000000f06a812 */ /* 0x000fe200078ec0ff */
[----:B------:R-:W0:Y:S01]  /*1fd0*/  MUFU.RCP64H R33, R17 ;  /* 0x0000001100217308 */ /* 0x000e220000001800 */
[----:B------:R-:W-:Y:S02]  /*1fe0*/  SEL R11, R5, 0x63400000, !P1 ;  /* 0x63400000050b7807 */ /* 0x000fe40004800000 */
[----:B------:R-:W-:-:S02]  /*1ff0*/  @!P2 ISETP.GE.U32.AND P3, PT, R3, R6, PT ;  /* 0x000000060300a20c */ /* 0x000fc40003f66070 */
[----:B------:R-:W-:Y:S02]  /*2000*/  LOP3.LUT R11, R11, 0x800fffff, R13, 0xf8, !PT ;  /* 0x800fffff0b0b7812 */ /* 0x000fe400078ef80d */
[----:B------:R-:W-:Y:S02]  /*2010*/  MOV R10, R12 ;  /* 0x0000000c000a7202 */ /* 0x000fe40000000f00 */
[----:B------:R-:W-:Y:S01]  /*2020*/  @!P0 LOP3.LUT R7, R17, 0x7ff00000, RZ, 0xc0, !PT ;  /* 0x7ff0000011078812 */ /* 0x000fe200078ec0ff */
[----:B0-----:R-:W-:-:S08]  /*2030*/  DFMA R8, R32, -R16, 1 ;  /* 0x3ff000002008742b */ /* 0x001fd00000000810 */
[----:B------:R-:W-:-:S08]  /*2040*/  DFMA R8, R8, R8, R8 ;  /* 0x000000080808722b */ /* 0x000fd00000000008 */
[----:B------:R-:W-:Y:S01]  /*2050*/  DFMA R32, R32, R8, R32 ;  /* 0x000000082020722b */ /* 0x000fe20000000020 */
[----:B------:R-:W-:Y:S01]  /*2060*/  @!P2 SEL R9, R5, 0x63400000, !P3 ;  /* 0x634000000509a807 */ /* 0x000fe20005800000 */
[----:B------:R-:W-:-:S03]  /*2070*/  @!P2 IMAD.MOV.U32 R8, RZ, RZ, RZ ;  /* 0x000000ffff08a224 */ /* 0x000fc600078e00ff */
[----:B------:R-:W-:-:S03]  /*2080*/  @!P2 LOP3.LUT R6, R9, 0x80000000, R13, 0xf8, !PT ;  /* 0x800000000906a812 */ /* 0x000fc600078ef80d */
[----:B------:R-:W-:Y:S01]  /*2090*/  DFMA R34, R32, -R16, 1 ;  /* 0x3ff000002022742b */ /* 0x000fe20000000810 */
[----:B------:R-:W-:Y:S02]  /*20a0*/  @!P2 LOP3.LUT R9, R6, 0x100000, RZ, 0xfc, !PT ;  /* 0x001000000609a812 */ /* 0x000fe400078efcff */
[----:B------:R-:W-:-:S04]  /*20b0*/  MOV R6, R3 ;  /* 0x0000000300067202 */ /* 0x000fc80000000f00 */
[----:B------:R-:W-:Y:S02]  /*20c0*/  @!P2 DFMA R10, R10, 2, -R8 ;  /* 0x400000000a0aa82b */ /* 0x000fe40000000808 */
[----:B------:R-:W-:-:S08]  /*20d0*/  DFMA R34, R32, R34, R32 ;  /* 0x000000222022722b */ /* 0x000fd00000000020 */
[----:B------:R-:W-:Y:S01]  /*20e0*/  DMUL R32, R34, R10 ;  /* 0x0000000a22207228 */ /* 0x000fe20000000000 */
[----:B------:R-:W-:-:S07]  /*20f0*/  @!P2 LOP3.LUT R6, R11, 0x7ff00000, RZ, 0xc0, !PT ;  /* 0x7ff000000b06a812 */ /* 0x000fce00078ec0ff */
[----:B------:R-:W-:-:S08]  /*2100*/  DFMA R8, R32, -R16, R10 ;  /* 0x800000102008722b */ /* 0x000fd0000000000a */
[----:B------:R-:W-:Y:S01]  /*2110*/  DFMA R8, R34, R8, R32 ;  /* 0x000000082208722b */ /* 0x000fe20000000020 */
[----:B------:R-:W-:-:S04]  /*2120*/  IADD3 R32, PT, PT, R6, -0x1, RZ ;  /* 0xffffffff06207810 */ /* 0x000fc80007ffe0ff */
[----:B------:R-:W-:Y:S01]  /*2130*/  ISETP.GT.U32.AND P0, PT, R32, 0x7feffffe, PT ;  /* 0x7feffffe2000780c */ /* 0x000fe20003f04070 */
[----:B------:R-:W-:-:S05]  /*2140*/  VIADD R32, R7, 0xffffffff ;  /* 0xffffffff07207836 */ /* 0x000fca0000000000 */
[----:B------:R-:W-:-:S13]  /*2150*/  ISETP.GT.U32.OR P0, PT, R32, 0x7feffffe, P0 ;  /* 0x7feffffe2000780c */ /* 0x000fda0000704470 */
[----:B------:R-:W-:Y:S05]  /*2160*/  @P0 BRA `(.L_x_20) ;  /* 0x00000000006c0947 */ /* 0x000fea0003800000 */
[----:B------:R-:W-:Y:S01]  /*2170*/  LOP3.LUT R6, R15, 0x7ff00000, RZ, 0xc0, !PT ;  /* 0x7ff000000f067812 */ /* 0x000fe200078ec0ff */
[----:B------:R-:W-:-:S03]  /*2180*/  IMAD.MOV.U32 R12, RZ, RZ, RZ ;  /* 0x000000ffff0c7224 */ /* 0x000fc600078e00ff */
[CC--:B------:R-:W-:Y:S02]  /*2190*/  VIADDMNMX R7, R3.reuse, -R6.reuse, 0xb9600000, !PT ;  /* 0xb960000003077446 */ /* 0x0c0fe40007800906 */
[----:B------:R-:W-:Y:S02]  /*21a0*/  ISETP.GE.U32.AND P0, PT, R3, R6, PT ;  /* 0x000000060300720c */ /* 0x000fe40003f06070 */
[----:B------:R-:W-:Y:S02]  /*21b0*/  VIMNMX R7, PT, PT, R7, 0x46a00000, PT ;  /* 0x46a0000007077848 */ /* 0x000fe40003fe0100 */
[----:B------:R-:W-:-:S04]  /*21c0*/  SEL R6, R5, 0x63400000, !P0 ;  /* 0x6340000005067807 */ /* 0x000fc80004000000 */
[----:B------:R-:W-:-:S04]  /*21d0*/  IADD3 R6, PT, PT, -R6, R7, RZ ;  /* 0x0000000706067210 */ /* 0x000fc80007ffe1ff */
[----:B------:R-:W-:-:S06]  /*21e0*/  IADD3 R13, PT, PT, R6, 0x7fe00000, RZ ;  /* 0x7fe00000060d7810 */ /* 0x000fcc0007ffe0ff */
[----:B------:R-:W-:-:S10]  /*21f0*/  DMUL R32, R8, R12 ;  /* 0x0000000c08207228 */ /* 0x000fd40000000000 */
[----:B------:R-:W-:-:S13]  /*2200*/  FSETP.GTU.AND P0, PT, |R33|, 1.469367938527859385e-39, PT ;  /* 0x001000002100780b */ /* 0x000fda0003f0c200 */
[----:B------:R-:W-:Y:S05]  /*2210*/  @P0 BRA `(.L_x_21) ;  /* 0x0000000000940947 */ /* 0x000fea0003800000 */
[----:B------:R-:W-:Y:S01]  /*2220*/  DFMA R10, R8, -R16, R10 ;  /* 0x80000010080a722b */ /* 0x000fe2000000000a */
[----:B------:R-:W-:-:S09]  /*2230*/  MOV R12, RZ ;  /* 0x000000ff000c7202 */ /* 0x000fd20000000f00 */
[C---:B------:R-:W-:Y:S02]  /*2240*/  FSETP.NEU.AND P0, PT, R11.reuse, RZ, PT ;  /* 0x000000ff0b00720b */ /* 0x040fe40003f0d000 */
[----:B------:R-:W-:-:S04]  /*2250*/  LOP3.LUT R14, R11, 0x80000000, R15, 0x48, !PT ;  /* 0x800000000b0e7812 */ /* 0x000fc800078e480f */
[----:B------:R-:W-:-:S07]  /*2260*/  LOP3.LUT R13, R14, R13, RZ, 0xfc, !PT ;  /* 0x0000000d0e0d7212 */ /* 0x000fce00078efcff */
[----:B------:R-:W-:Y:S05]  /*2270*/  @!P0 BRA `(.L_x_21) ;  /* 0x00000000007c8947 */ /* 0x000fea0003800000 */
[C---:B------:R-:W-:Y:S01]  /*2280*/  IADD3 R11, PT, PT, -R6.reuse, RZ, RZ ;  /* 0x000000ff060b7210 */ /* 0x040fe20007ffe1ff */
[----:B------:R-:W-:Y:S01]  /*2290*/  IMAD.MOV.U32 R10, RZ, RZ, RZ ;  /* 0x000000ffff0a7224 */ /* 0x000fe200078e00ff */
[----:B------:R-:W-:-:S05]  /*22a0*/  IADD3 R6, PT, PT, -R6, -0x43300000, RZ ;  /* 0xbcd0000006067810 */ /* 0x000fca0007ffe1ff */
[----:B------:R-:W-:Y:S02]  /*22b0*/  DFMA R10, R32, -R10, R8 ;  /* 0x8000000a200a722b */ /* 0x000fe40000000008 */
[----:B------:R-:W-:-:S08]  /*22c0*/  DMUL.RP R8, R8, R12 ;  /* 0x0000000c08087228 */ /* 0x000fd00000008000 */
[----:B------:R-:W-:Y:S02]  /*22d0*/  FSETP.NEU.AND P0, PT, |R11|, R6, PT ;  /* 0x000000060b00720b */ /* 0x000fe40003f0d200 */
[----:B------:R-:W-:Y:S02]  /*22e0*/  LOP3.LUT R3, R9, R14, RZ, 0x3c, !PT ;  /* 0x0000000e09037212 */ /* 0x000fe400078e3cff */
[----:B------:R-:W-:Y:S02]  /*22f0*/  FSEL R32, R8, R32, !P0 ;  /* 0x0000002008207208 */ /* 0x000fe40004000000 */
[----:B------:R-:W-:Y:S01]  /*2300*/  FSEL R33, R3, R33, !P0 ;  /* 0x0000002103217208 */ /* 0x000fe20004000000 */
[----:B------:R-:W-:Y:S06]  /*2310*/  BRA `(.L_x_21) ;  /* 0x0000000000547947 */ /* 0x000fec0003800000 */
.L_x_20:
[----:B------:R-:W-:-:S14]  /*2320*/  DSETP.NAN.AND P0, PT, R12, R12, PT ;  /* 0x0000000c0c00722a */ /* 0x000fdc0003f08000 */
[----:B------:R-:W-:Y:S05]  /*2330*/  @P0 BRA `(.L_x_22) ;  /* 0x0000000000440947 */ /* 0x000fea0003800000 */
[----:B------:R-:W-:-:S14]  /*2340*/  DSETP.NAN.AND P0, PT, R14, R14, PT ;  /* 0x0000000e0e00722a */ /* 0x000fdc0003f08000 */
[----:B------:R-:W-:Y:S05]  /*2350*/  @P0 BRA `(.L_x_23) ;  /* 0x0000000000300947 */ /* 0x000fea0003800000 */
[----:B------:R-:W-:Y:S02]  /*2360*/  ISETP.NE.AND P0, PT, R6, R7, PT ;  /* 0x000000070600720c */ /* 0x000fe40003f05270 */
[----:B------:R-:W-:Y:S02]  /*2370*/  MOV R32, 0x0 ;  /* 0x0000000000207802 */ /* 0x000fe40000000f00 */
[----:B------:R-:W-:-:S09]  /*2380*/  MOV R33, 0xfff80000 ;  /* 0xfff8000000217802 */ /* 0x000fd20000000f00 */
[----:B------:R-:W-:Y:S05]  /*2390*/  @!P0 BRA `(.L_x_21) ;  /* 0x0000000000348947 */ /* 0x000fea0003800000 */
[----:B------:R-:W-:Y:S02]  /*23a0*/  ISETP.NE.AND P0, PT, R6, 0x7ff00000, PT ;  /* 0x7ff000000600780c */ /* 0x000fe40003f05270 */
[----:B------:R-:W-:Y:S02]  /*23b0*/  LOP3.LUT R33, R13, 0x80000000, R15, 0x48, !PT ;  /* 0x800000000d217812 */ /* 0x000fe400078e480f */
[----:B------:R-:W-:-:S13]  /*23c0*/  ISETP.EQ.OR P0, PT, R7, RZ, !P0 ;  /* 0x000000ff0700720c */ /* 0x000fda0004702670 */
[----:B------:R-:W-:Y:S01]  /*23d0*/  @P0 LOP3.LUT R3, R33, 0x7ff00000, RZ, 0xfc, !PT ;  /* 0x7ff0000021030812 */ /* 0x000fe200078efcff */
[----:B------:R-:W-:Y:S01]  /*23e0*/  @!P0 IMAD.MOV.U32 R32, RZ, RZ, RZ ;  /* 0x000000ffff208224 */ /* 0x000fe200078e00ff */
[----:B------:R-:W-:Y:S02]  /*23f0*/  @P0 MOV R32, RZ ;  /* 0x000000ff00200202 */ /* 0x000fe40000000f00 */
[----:B------:R-:W-:Y:S01]  /*2400*/  @P0 MOV R33, R3 ;  /* 0x0000000300210202 */ /* 0x000fe20000000f00 */
[----:B------:R-:W-:Y:S06]  /*2410*/  BRA `(.L_x_21) ;  /* 0x0000000000147947 */ /* 0x000fec0003800000 */
.L_x_23:
[----:B------:R-:W-:Y:S01]  /*2420*/  LOP3.LUT R33, R15, 0x80000, RZ, 0xfc, !PT ;  /* 0x000800000f217812 */ /* 0x000fe200078efcff */
[----:B------:R-:W-:Y:S01]  /*2430*/  IMAD.MOV.U32 R32, RZ, RZ, R14 ;  /* 0x000000ffff207224 */ /* 0x000fe200078e000e */
[----:B------:R-:W-:Y:S06]  /*2440*/  BRA `(.L_x_21) ;  /* 0x0000000000087947 */ /* 0x000fec0003800000 */
.L_x_22:
[----:B------:R-:W-:Y:S02]  /*2450*/  LOP3.LUT R33, R13, 0x80000, RZ, 0xfc, !PT ;  /* 0x000800000d217812 */ /* 0x000fe400078efcff */
[----:B------:R-:W-:-:S07]  /*2460*/  MOV R32, R12 ;  /* 0x0000000c00207202 */ /* 0x000fce0000000f00 */
.L_x_21:
[----:B------:R-:W-:Y:S05]  /*2470*/  BSYNC.RECONVERGENT B1 ;  /* 0x0000000000017941 */ /* 0x000fea0003800200 */
.L_x_19:
[----:B------:R-:W-:-:S04]  /*2480*/  HFMA2 R5, -RZ, RZ, 0, 0 ;  /* 0x00000000ff057431 */ /* 0x000fc800000001ff */
[----:B------:R-:W-:Y:S05]  /*2490*/  RET.REL.NODEC R4 `(_Z14ParticleKernelP8ParticleffPfS1_S1_) ;  /* 0xffffffd804d87950 */ /* 0x000fea0003c3ffff */
.L_x_24:
[----:B------:R-:W-:-:S00]  /*24a0*/  BRA `(.L_x_24) ;  /* 0xfffffffc00fc7947 */ /* 0x000fc0000383ffff */
[----:B------:R-:W-:-:S00]  /*24b0*/  NOP ;  /* 0x0000000000007918 */ /* 0x000fc00000000000 */
        /* <DEDUP_REMOVED lines=12> */
.L_x_119:


//--------------------- .text._Z19InitialVelocityStepP8ParticleffPfS1_S1_ --------------------------
	.section	.text._Z19InitialVelocityStepP8ParticleffPfS1_S1_,"ax",@progbits
	.align	128
        .global         _Z19InitialVelocityStepP8ParticleffPfS1_S1_
        .type           _Z19InitialVelocityStepP8ParticleffPfS1_S1_,@function
        .size           _Z19InitialVelocityStepP8ParticleffPfS1_S1_,(.L_x_120 - _Z19InitialVelocityStepP8ParticleffPfS1_S1_)
        .other          _Z19InitialVelocityStepP8ParticleffPfS1_S1_,@"STO_CUDA_ENTRY STV_DEFAULT"
_Z19InitialVelocityStepP8ParticleffPfS1_S1_:
.text._Z19InitialVelocityStepP8ParticleffPfS1_S1_:
[----:B------:R-:W-:Y:S01]  /*0000*/  LDC R1, c[0x0][0x37c] ;  /* 0x0000df00ff017b82 */ /* 0x000fe20000000800 */
[----:B------:R-:W0:Y:S07]  /*0010*/  S2R R3, SR_CTAID.X ;  /* 0x0000000000037919 */ /* 0x000e2e0000002500 */
[----:B------:R-:W1:Y:S01]  /*0020*/  LDC.64 R22, c[0x0][0x380] ;  /* 0x0000e000ff167b82 */ /* 0x000e620000000a00 */
[----:B------:R-:W0:Y:S01]  /*0030*/  LDCU UR6, c[0x0][0x360] ;  /* 0x00006c00ff0677ac */ /* 0x000e220008000800 */
[----:B------:R-:W0:Y:S01]  /*0040*/  S2R R0, SR_TID.X ;  /* 0x0000000000007919 */ /* 0x000e220000002100 */
[----:B------:R-:W2:Y:S01]  /*0050*/  LDCU.64 UR4, c[0x0][0x358] ;  /* 0x00006b00ff0477ac */ /* 0x000ea20008000a00 */
[----:B0-----:R-:W-:-:S04]  /*0060*/  IMAD R3, R3, UR6, R0 ;  /* 0x0000000603037c24 */ /* 0x001fc8000f8e0200 */
[----:B-1----:R-:W-:-:S05]  /*0070*/  IMAD.WIDE R22, R3, 0x18, R22 ;  /* 0x0000001803167825 */ /* 0x002fca00078e0216 */
[----:B--2---:R-:W2:Y:S04]  /*0080*/  LDG.E R26, desc[UR4][R22.64] ;  /* 0x00000004161a7981 */ /* 0x004ea8000c1e1900 */
[----:B------:R0:W5:Y:S04]  /*0090*/  LDG.E R20, desc[UR4][R22.64+0x4] ;  /* 0x0000040416147981 */ /* 0x000168000c1e1900 */
[----:B------:R0:W5:Y:S01]  /*00a0*/  LDG.E R18, desc[UR4][R22.64+0x8] ;  /* 0x0000080416127981 */ /* 0x000162000c1e1900 */
[----:B------:R-:W1:Y:S01]  /*00b0*/  MUFU.RCP64H R3, 6.249996658880263567e-06 ;  /* 0x3eda36e200037908 */ /* 0x000e620000001800 */
[----:B------:R-:W-:-:S02]  /*00c0*/  HFMA2 R6, -RZ, RZ, -3640, 3.587890625 ;  /* 0xeb1c432dff067431 */ /* 0x000fc400000001ff */
[----:B------:R-:W-:Y:S01]  /*00d0*/  IMAD.MOV.U32 R7, RZ, RZ, 0x3eda36e2 ;  /* 0x3eda36e2ff077424 */ /* 0x000fe200078e00ff */
[----:B------:R-:W-:Y:S01]  /*00e0*/  MOV R2, 0x1 ;  /* 0x0000000100027802 */ /* 0x000fe20000000f00 */
[----:B------:R-:W-:Y:S05]  /*00f0*/  BSSY.RECONVERGENT B0, `(.L_x_25) ;  /* 0x0000016000007945 */ /* 0x000fea0003800200 */
[----:B-1----:R-:W-:-:S08]  /*0100*/  DFMA R4, R2, -R6, 1 ;  /* 0x3ff000000204742b */ /* 0x002fd00000000806 */
[----:B------:R-:W-:-:S08]  /*0110*/  DFMA R4, R4, R4, R4 ;  /* 0x000000040404722b */ /* 0x000fd00000000004 */
[----:B------:R-:W-:-:S08]  /*0120*/  DFMA R4, R2, R4, R2 ;  /* 0x000000040204722b */ /* 0x000fd00000000002 */
[----:B------:R-:W-:-:S08]  /*0130*/  DFMA R2, R4, -R6, 1 ;  /* 0x3ff000000402742b */ /* 0x000fd00000000806 */
[----:B------:R-:W-:Y:S01]  /*0140*/  DFMA R2, R4, R2, R4 ;  /* 0x000000020402722b */ /* 0x000fe20000000004 */
[----:B--2---:R-:W1:Y:S07]  /*0150*/  F2F.F64.F32 R26, R26 ;  /* 0x0000001a001a7310 */ /* 0x004e6e0000201800 */
[----:B-1----:R-:W-:Y:S01]  /*0160*/  DMUL R4, R26, R2 ;  /* 0x000000021a047228 */ /* 0x002fe20000000000 */
[----:B------:R-:W-:-:S07]  /*0170*/  FSETP.GEU.AND P1, PT, |R27|, 6.5827683646048100446e-37, PT ;  /* 0x036000001b00780b */ /* 0x000fce0003f2e200 */
[----:B------:R-:W-:-:S08]  /*0180*/  DFMA R6, R4, -R6, R26 ;  /* 0x800000060406722b */ /* 0x000fd0000000001a */
[----:B------:R-:W-:-:S10]  /*0190*/  DFMA R2, R2, R6, R4 ;  /* 0x000000060202722b */ /* 0x000fd40000000004 */
[----:B------:R-:W-:-:S05]  /*01a0*/  FFMA R0, RZ, 0.42619997262954711914, R3 ;  /* 0x3eda36e2ff007823 */ /* 0x000fca0000000003 */
[----:B------:R-:W-:-:S13]  /*01b0*/  FSETP.GT.AND P0, PT, |R0|, 1.469367938527859385e-39, PT ;  /* 0x001000000000780b */ /* 0x000fda0003f04200 */
[----:B0-----:R-:W-:Y:S05]  /*01c0*/  @P0 BRA P1, `(.L_x_26) ;  /* 0x0000000000200947 */ /* 0x001fea0000800000 */
[----:B------:R-:W-:Y:S01]  /*01d0*/  IMAD.MOV.U32 R6, RZ, RZ, R26 ;  /* 0x000000ffff067224 */ /* 0x000fe200078e001a */
[----:B------:R-:W-:Y:S01]  /*01e0*/  MOV R7, R27 ;  /* 0x0000001b00077202 */ /* 0x000fe20000000f00 */
[----:B------:R-:W-:Y:S01]  /*01f0*/  IMAD.MOV.U32 R14, RZ, RZ, -0x14e3bcd3 ;  /* 0xeb1c432dff0e7424 */ /* 0x000fe200078e00ff */
[----:B------:R-:W-:Y:S02]  /*0200*/  MOV R13, 0x3eda36e2 ;  /* 0x3eda36e2000d7802 */ /* 0x000fe40000000f00 */
[----:B------:R-:W-:-:S07]  /*0210*/  MOV R4, 0x230 ;  /* 0x0000023000047802 */ /* 0x000fce0000000f00 */
[----:B-----5:R-:W-:Y:S05]  /*0220*/  CALL.REL.NOINC `($__internal_1_$__cuda_sm20_div_rn_f64_full) ;  /* 0x0000001400987944 */ /* 0x020fea0003c00000 */
[----:B------:R-:W-:Y:S01]  /*0230*/  IMAD.MOV.U32 R2, RZ, RZ, R6 ;  /* 0x000000ffff027224 */ /* 0x000fe200078e0006 */
[----:B------:R-:W-:-:S07]  /*0240*/  MOV R3, R7 ;  /* 0x0000000700037202 */ /* 0x000fce0000000f00 */
.L_x_26:
[----:B------:R-:W-:Y:S05]  /*0250*/  BSYNC.RECONVERGENT B0 ;  /* 0x0000000000007941 */ /* 0x000fea0003800200 */
.L_x_25:
[----:B------:R-:W0:Y:S01]  /*0260*/  MUFU.RCP64H R5, 6.249996658880263567e-06 ;  /* 0x3eda36e200057908 */ /* 0x000e220000001800 */
[----:B------:R-:W-:Y:S02]  /*0270*/  HFMA2 R9, -RZ, RZ, 1.712890625, 0.43017578125 ;  /* 0x3eda36e2ff097431 */ /* 0x000fe400000001ff */
[----:B------:R-:W-:Y:S01]  /*0280*/  IMAD.MOV.U32 R8, RZ, RZ, -0x14e3bcd3 ;  /* 0xeb1c432dff087424 */ /* 0x000fe200078e00ff */
[----:B------:R-:W-:Y:S01]  /*0290*/  BSSY.RECONVERGENT B0, `(.L_x_27) ;  /* 0x0000016000007945 */ /* 0x000fe20003800200 */
[----:B------:R-:W-:-:S03]  /*02a0*/  IMAD.MOV.U32 R4, RZ, RZ, 0x1 ;  /* 0x00000001ff047424 */ /* 0x000fc600078e00ff */
[----:B-----5:R-:W1:Y:S08]  /*02b0*/  F2F.F64.F32 R20, R20 ;  /* 0x0000001400147310 */ /* 0x020e700000201800 */
        /* <DEDUP_REMOVED lines=14> */
[----:B------:R-:W-:Y:S01]  /*03a0*/  IMAD.MOV.U32 R14, RZ, RZ, -0x14e3bcd3 ;  /* 0xeb1c432dff0e7424 */ /* 0x000fe200078e00ff */
[----:B------:R-:W-:Y:S02]  /*03b0*/  MOV R7, R21 ;  /* 0x0000001500077202 */ /* 0x000fe40000000f00 */
[----:B------:R-:W-:Y:S02]  /*03c0*/  MOV R13, 0x3eda36e2 ;  /* 0x3eda36e2000d7802 */ /* 0x000fe40000000f00 */
[----:B------:R-:W-:-:S07]  /*03d0*/  MOV R4, 0x3f0 ;  /* 0x000003f000047802 */ /* 0x000fce0000000f00 */
[----:B------:R-:W-:Y:S05]  /*03e0*/  CALL.REL.NOINC `($__internal_1_$__cuda_sm20_div_rn_f64_full) ;  /* 0x0000001400287944 */ /* 0x000fea0003c00000 */
.L_x_28:
[----:B------:R-:W-:Y:S05]  /*03f0*/  BSYNC.RECONVERGENT B0 ;  /* 0x0000000000007941 */ /* 0x000fea0003800200 */
.L_x_27:
[----:B------:R-:W0:Y:S01]  /*0400*/  MUFU.RCP64H R9, 6.249996658880263567e-06 ;  /* 0x3eda36e200097908 */ /* 0x000e220000001800 */
[----:B------:R-:W-:Y:S01]  /*0410*/  HFMA2 R8, -RZ, RZ, 0, 5.9604644775390625e-08 ;  /* 0x00000001ff087431 */ /* 0x000fe200000001ff */
[----:B------:R-:W-:Y:S01]  /*0420*/  MOV R4, 0xeb1c432d ;  /* 0xeb1c432d00047802 */ /* 0x000fe20000000f00 */
[----:B------:R-:W-:Y:S01]  /*0430*/  IMAD.MOV.U32 R5, RZ, RZ, 0x3eda36e2 ;  /* 0x3eda36e2ff057424 */ /* 0x000fe200078e00ff */
[----:B------:R-:W-:Y:S04]  /*0440*/  BSSY.RECONVERGENT B0, `(.L_x_29) ;  /* 0x0000017000007945 */ /* 0x000fe80003800200 */
        /* <DEDUP_REMOVED lines=16> */
[----:B------:R-:W-:Y:S02]  /*0550*/  MOV R14, 0xeb1c432d ;  /* 0xeb1c432d000e7802 */ /* 0x000fe40000000f00 */
[----:B------:R-:W-:Y:S02]  /*0560*/  MOV R13, 0x3eda36e2 ;  /* 0x3eda36e2000d7802 */ /* 0x000fe40000000f00 */
[----:B------:R-:W-:-:S07]  /*0570*/  MOV R4, 0x590 ;  /* 0x0000059000047802 */ /* 0x000fce0000000f00 */
[----:B------:R-:W-:Y:S05]  /*0580*/  CALL.REL.NOINC `($__internal_1_$__cuda_sm20_div_rn_f64_full) ;  /* 0x0000001000c07944 */ /* 0x000fea0003c00000 */
[----:B------:R-:W-:Y:S01]  /*0590*/  IMAD.MOV.U32 R4, RZ, RZ, R6 ;  /* 0x000000ffff047224 */ /* 0x000fe200078e0006 */
[----:B------:R-:W-:-:S07]  /*05a0*/  MOV R5, R7 ;  /* 0x0000000700057202 */ /* 0x000fce0000000f00 */
.L_x_30:
[----:B------:R-:W-:Y:S05]  /*05b0*/  BSYNC.RECONVERGENT B0 ;  /* 0x0000000000007941 */ /* 0x000fea0003800200 */
.L_x_29:
[----:B------:R-:W0:Y:S01]  /*05c0*/  MUFU.RCP64H R11, 6.249996658880263567e-06 ;  /* 0x3eda36e2000b7908 */ /* 0x000e220000001800 */
[----:B------:R-:W-:Y:S02]  /*05d0*/  HFMA2 R6, -RZ, RZ, -3640, 3.587890625 ;  /* 0xeb1c432dff067431 */ /* 0x000fe400000001ff */
[----:B------:R-:W-:Y:S01]  /*05e0*/  IMAD.MOV.U32 R7, RZ, RZ, 0x3eda36e2 ;  /* 0x3eda36e2ff077424 */ /* 0x000fe200078e00ff */
[----:B------:R-:W-:Y:S01]  /*05f0*/  MOV R10, 0x1 ;  /* 0x00000001000a7802 */ /* 0x000fe20000000f00 */
[----:B------:R-:W-:Y:S03]  /*0600*/  BSSY.RECONVERGENT B0, `(.L_x_31) ;  /* 0x0000018000007945 */ /* 0x000fe60003800200 */
[----:B------:R-:W1:Y:S08]  /*0610*/  I2F.F64 R8, R3 ;  /* 0x0000000300087312 */ /* 0x000e700000201c00 */
[----:B------:R-:W-:Y:S01]  /*0620*/  F2I.F64.TRUNC R0, R4 ;  /* 0x0000000400007311 */ /* 0x000fe2000030d100 */
[----:B0-----:R-:W-:-:S02]  /*0630*/  DFMA R12, R10, -R6, 1 ;  /* 0x3ff000000a0c742b */ /* 0x001fc40000000806 */
[----:B-1----:R-:W-:-:S06]  /*0640*/  DFMA R26, R8, -R6, R26 ;  /* 0x80000006081a722b */ /* 0x002fcc000000001a */
[----:B------:R-:W-:Y:S01]  /*0650*/  DFMA R12, R12, R12, R12 ;  /* 0x0000000c0c0c722b */ /* 0x000fe2000000000c */
[----:B------:R-:W0:Y:S07]  /*0660*/  F2F.F32.F64 R8, R26 ;  /* 0x0000001a00087310 */ /* 0x000e2e0000301000 */
[----:B------:R-:W-:-:S08]  /*0670*/  DFMA R12, R10, R12, R10 ;  /* 0x0000000c0a0c722b */ /* 0x000fd0000000000a */
        /* <DEDUP_REMOVED lines=10> */
[----:B------:R-:W-:Y:S01]  /*0720*/  MOV R6, R8 ;  /* 0x0000000800067202 */ /* 0x000fe20000000f00 */
[----:B------:R-:W-:Y:S01]  /*0730*/  IMAD.MOV.U32 R7, RZ, RZ, R9 ;  /* 0x000000ffff077224 */ /* 0x000fe200078e0009 */
[----:B------:R-:W-:Y:S02]  /*0740*/  MOV R14, 0xeb1c432d ;  /* 0xeb1c432d000e7802 */ /* 0x000fe40000000f00 */
[----:B------:R-:W-:Y:S02]  /*0750*/  MOV R13, 0x3eda36e2 ;  /* 0x3eda36e2000d7802 */ /* 0x000fe40000000f00 */
[----:B------:R-:W-:-:S07]  /*0760*/  MOV R4, 0x780 ;  /* 0x0000078000047802 */ /* 0x000fce0000000f00 */
[----:B------:R-:W-:Y:S05]  /*0770*/  CALL.REL.NOINC `($__internal_1_$__cuda_sm20_div_rn_f64_full) ;  /* 0x0000001000447944 */ /* 0x000fea0003c00000 */
.L_x_32:
[----:B------:R-:W-:Y:S05]  /*0780*/  BSYNC.RECONVERGENT B0 ;  /* 0x0000000000007941 */ /* 0x000fea0003800200 */
.L_x_31:
[----:B------:R-:W0:Y:S01]  /*0790*/  MUFU.RCP64H R13, 6.249996658880263567e-06 ;  /* 0x3eda36e2000d7908 */ /* 0x000e220000001800 */
[----:B------:R-:W-:Y:S02]  /*07a0*/  HFMA2 R12, -RZ, RZ, 0, 5.9604644775390625e-08 ;  /* 0x00000001ff0c7431 */ /* 0x000fe400000001ff */
        /* <DEDUP_REMOVED lines=21> */
[----:B------:R-:W-:Y:S01]  /*0900*/  IMAD.MOV.U32 R6, RZ, RZ, R8 ;  /* 0x000000ffff067224 */ /* 0x000fe200078e0008 */
[----:B------:R-:W-:Y:S01]  /*0910*/  MOV R7, R9 ;  /* 0x0000000900077202 */ /* 0x000fe20000000f00 */
[----:B------:R-:W-:Y:S01]  /*0920*/  IMAD.MOV.U32 R13, RZ, RZ, 0x3eda36e2 ;  /* 0x3eda36e2ff0d7424 */ /* 0x000fe200078e00ff */
[----:B------:R-:W-:Y:S02]  /*0930*/  MOV R14, 0xeb1c432d ;  /* 0xeb1c432d000e7802 */ /* 0x000fe40000000f00 */
[----:B------:R-:W-:-:S07]  /*0940*/  MOV R4, 0x960 ;  /* 0x0000096000047802 */ /* 0x000fce0000000f00 */
[----:B------:R-:W-:Y:S05]  /*0950*/  CALL.REL.NOINC `($__internal_1_$__cuda_sm20_div_rn_f64_full) ;  /* 0x0000000c00cc7944 */ /* 0x000fea0003c00000 */
[----:B------:R-:W-:Y:S02]  /*0960*/  MOV R4, R6 ;  /* 0x0000000600047202 */ /* 0x000fe40000000f00 */
[----:B------:R-:W-:-:S07]  /*0970*/  MOV R5, R7 ;  /* 0x0000000700057202 */ /* 0x000fce0000000f00 */
.L_x_34:
[----:B------:R-:W-:Y:S05]  /*0980*/  BSYNC.RECONVERGENT B0 ;  /* 0x0000000000007941 */ /* 0x000fea0003800200 */
.L_x_33:
        /* <DEDUP_REMOVED lines=26> */
[----:B------:R-:W-:Y:S05]  /*0b30*/  CALL.REL.NOINC `($__internal_1_$__cuda_sm20_div_rn_f64_full) ;  /* 0x0000000c00547944 */ /* 0x000fea0003c00000 */
[----:B------:R-:W-:Y:S01]  /*0b40*/  MOV R26, R6 ;  /* 0x00000006001a7202 */ /* 0x000fe20000000f00 */
[----:B------:R-:W-:-:S07]  /*0b50*/  IMAD.MOV.U32 R27, RZ, RZ, R7 ;  /* 0x000000ffff1b7224 */ /* 0x000fce00078e0007 */
.L_x_36:
[----:B------:R-:W-:Y:S05]  /*0b60*/  BSYNC.RECONVERGENT B0 ;  /* 0x0000000000007941 */ /* 0x000fea0003800200 */
.L_x_35:
[----:B------:R-:W-:Y:S01]  /*0b70*/  SHF.R.S32.HI R5, RZ, 0x1f, R2 ;  /* 0x0000001fff057819 */ /* 0x000fe20000011402 */
[----:B------:R-:W-:Y:S01]  /*0b80*/  VIADD R9, R3, 0x1 ;  /* 0x0000000103097836 */ /* 0x000fe20000000000 */
[----:B------:R-:W-:Y:S01]  /*0b90*/  SHF.R.S32.HI R4, RZ, 0x1f, R3 ;  /* 0x0000001fff047819 */ /* 0x000fe20000011403 */
[----:B------:R-:W0:Y:S01]  /*0ba0*/  LDCU.64 UR6, c[0x0][0x388] ;  /* 0x00007100ff0677ac */ /* 0x000e220008000a00 */
[----:B------:R-:W-:Y:S02]  /*0bb0*/  LEA.HI R5, R5, R2, RZ, 0x4 ;  /* 0x0000000205057211 */ /* 0x000fe400078f20ff */
[----:B------:R-:W-:Y:S02]  /*0bc0*/  SHF.R.S32.HI R7, RZ, 0x1f, R0 ;  /* 0x0000001fff077819 */ /* 0x000fe40000011400 */
[----:B------:R-:W-:Y:S02]  /*0bd0*/  LOP3.LUT R5, R5, 0xffffff0, RZ, 0xc0, !PT ;  /* 0x0ffffff005057812 */ /* 0x000fe400078ec0ff */
[----:B------:R-:W-:-:S02]  /*0be0*/  IADD3 R6, PT, PT, R2, 0x1, RZ ;  /* 0x0000000102067810 */ /* 0x000fc40007ffe0ff */
[----:B------:R-:W-:Y:S02]  /*0bf0*/  IADD3 R8, PT, PT, R2, -R5, RZ ;  /* 0x8000000502087210 */ /* 0x000fe40007ffe0ff */
[----:B------:R-:W-:Y:S02]  /*0c00*/  LEA.HI R2, R4, R3, RZ, 0x4 ;  /* 0x0000000304027211 */ /* 0x000fe400078f20ff */
[----:B------:R-:W-:Y:S01]  /*0c10*/  LEA.HI R7, R7, R0, RZ, 0x4 ;  /* 0x0000000007077211 */ /* 0x000fe200078f20ff */
[----:B------:R-:W1:Y:S01]  /*0c20*/  LDC.64 R4, c[0x0][0x390] ;  /* 0x0000e400ff047b82 */ /* 0x000e620000000a00 */
[----:B------:R-:W-:Y:S02]  /*0c30*/  LOP3.LUT R2, R2, 0xfffffff0, RZ, 0xc0, !PT ;  /* 0xfffffff002027812 */ /* 0x000fe400078ec0ff */
[----:B------:R-:W-:Y:S02]  /*0c40*/  LOP3.LUT R7, R7, 0xfffff0, RZ, 0xc0, !PT ;  /* 0x00fffff007077812 */ /* 0x000fe400078ec0ff */
[----:B------:R-:W-:-:S02]  /*0c50*/  IADD3 R15, PT, PT, R3, -R2, RZ ;  /* 0x80000002030f7210 */ /* 0x000fc40007ffe0ff */
[----:B------:R-:W-:Y:S02]  /*0c60*/  SHF.R.S32.HI R11, RZ, 0x1f, R6 ;  /* 0x0000001fff0b7819 */ /* 0x000fe40000011406 */
[C---:B------:R-:W-:Y:S01]  /*0c70*/  IADD3 R3, PT, PT, R0.reuse, -R7, RZ ;  /* 0x8000000700037210 */ /* 0x040fe20007ffe0ff */
[----:B------:R-:W-:Y:S01]  /*0c80*/  VIADD R0, R0, 0x1 ;  /* 0x0000000100007836 */ /* 0x000fe20000000000 */
[----:B------:R-:W-:Y:S02]  /*0c90*/  SHF.R.S32.HI R10, RZ, 0x1f, R9 ;  /* 0x0000001fff0a7819 */ /* 0x000fe40000011409 */
[----:B------:R-:W-:Y:S02]  /*0ca0*/  LEA.HI R11, R11, R6, RZ, 0x4 ;  /* 0x000000060b0b7211 */ /* 0x000fe400078f20ff */
[----:B------:R-:W-:Y:S02]  /*0cb0*/  LEA.HI R10, R10, R9, RZ, 0x4 ;  /* 0x000000090a0a7211 */ /* 0x000fe400078f20ff */
[----:B------:R-:W-:-:S02]  /*0cc0*/  SHF.R.S32.HI R7, RZ, 0x1f, R0 ;  /* 0x0000001fff077819 */ /* 0x000fc40000011400 */
[----:B------:R-:W-:Y:S02]  /*0cd0*/  LOP3.LUT R11, R11, 0xffffff0, RZ, 0xc0, !PT ;  /* 0x0ffffff00b0b7812 */ /* 0x000fe400078ec0ff */
[----:B------:R-:W-:Y:S02]  /*0ce0*/  SHF.L.U32 R8, R8, 0x4, RZ ;  /* 0x0000000408087819 */ /* 0x000fe400000006ff */
[----:B------:R-:W-:Y:S02]  /*0cf0*/  LOP3.LUT R10, R10, 0xfffffff0, RZ, 0xc0, !PT ;  /* 0xfffffff00a0a7812 */ /* 0x000fe400078ec0ff */
[----:B------:R-:W-:Y:S01]  /*0d00*/  LEA.HI R7, R7, R0, RZ, 0x4 ;  /* 0x0000000007077211 */ /* 0x000fe200078f20ff */
[----:B------:R-:W-:Y:S01]  /*0d10*/  IMAD R2, R3, 0x100, R8 ;  /* 0x0000010003027824 */ /* 0x000fe200078e0208 */
[----:B------:R-:W-:Y:S02]  /*0d20*/  IADD3 R11, PT, PT, R6, -R11, RZ ;  /* 0x8000000b060b7210 */ /* 0x000fe40007ffe0ff */
[----:B------:R-:W-:-:S02]  /*0d30*/  IADD3 R9, PT, PT, R9, -R10, RZ ;  /* 0x8000000a09097210 */ /* 0x000fc40007ffe0ff */
[----:B------:R-:W-:Y:S02]  /*0d40*/  LOP3.LUT R25, R7, 0xfffff0, RZ, 0xc0, !PT ;  /* 0x00fffff007197812 */ /* 0x000fe400078ec0ff */
[----:B------:R-:W-:Y:S01]  /*0d50*/  SHF.L.U32 R10, R11, 0x4, RZ ;  /* 0x000000040b0a7819 */ /* 0x000fe200000006ff */
[C---:B------:R-:W-:Y:S01]  /*0d60*/  IMAD.IADD R11, R2.reuse, 0x1, R15 ;  /* 0x00000001020b7824 */ /* 0x040fe200078e020f */
[----:B------:R-:W-:Y:S01]  /*0d70*/  IADD3 R7, PT, PT, R2, R9, RZ ;  /* 0x0000000902077210 */ /* 0x000fe20007ffe0ff */
[----:B------:R-:W-:Y:S01]  /*0d80*/  IMAD.IADD R25, R0, 0x1, -R25 ;  /* 0x0000000100197824 */ /* 0x000fe200078e0a19 */
[----:B------:R-:W-:Y:S01]  /*0d90*/  LEA R12, R3, R10, 0x8 ;  /* 0x0000000a030c7211 */ /* 0x000fe200078e40ff */
[----:B-1----:R-:W-:-:S03]  /*0da0*/  IMAD.WIDE R28, R11, 0x4, R4 ;  /* 0x000000040b1c7825 */ /* 0x002fc600078e0204 */
[----:B------:R-:W-:Y:S01]  /*0db0*/  LEA R8, R25, R8, 0x8 ;  /* 0x0000000819087211 */ /* 0x000fe200078e40ff */
[----:B------:R-:W-:Y:S01]  /*0dc0*/  IMAD.WIDE R30, R7, 0x4, R4 ;  /* 0x00000004071e7825 */ /* 0x000fe200078e0204 */
[CC--:B------:R-:W-:Y:S01]  /*0dd0*/  IADD3 R35, PT, PT, R15.reuse, R12.reuse, RZ ;  /* 0x0000000c0f237210 */ /* 0x0c0fe20007ffe0ff */
[----:B------:R1:W2:Y:S02]  /*0de0*/  LDG.E R6, desc[UR4][R28.64] ;  /* 0x000000041c067981 */ /* 0x0002a4000c1e1900 */
[----:B------:R-:W-:Y:S02]  /*0df0*/  IMAD.IADD R33, R15, 0x1, R8 ;  /* 0x000000010f217824 */ /* 0x000fe400078e0208 */
[----:B------:R-:W3:Y:S01]  /*0e00*/  LDG.E R31, desc[UR4][R30.64] ;  /* 0x000000041e1f7981 */ /* 0x000ee2000c1e1900 */
[----:B------:R-:W-:Y:S01]  /*0e10*/  IMAD.WIDE R16, R35, 0x4, R4 ;  /* 0x0000000423107825 */ /* 0x000fe200078e0204 */
[----:B------:R-:W-:-:S03]  /*0e20*/  IADD3 R13, PT, PT, R9, R12, RZ ;  /* 0x0000000c090d7210 */ /* 0x000fc60007ffe0ff */
[--C-:B------:R-:W-:Y:S01]  /*0e30*/  IMAD.WIDE R2, R33, 0x4, R4.reuse ;  /* 0x0000000421027825 */ /* 0x100fe200078e0204 */
[----:B------:R-:W4:Y:S03]  /*0e40*/  LDG.E R0, desc[UR4][R16.64] ;  /* 0x0000000410007981 */ /* 0x000f26000c1e1900 */
[----:B------:R-:W-:Y:S02]  /*0e50*/  IMAD.WIDE R36, R13, 0x4, R4 ;  /* 0x000000040d247825 */ /* 0x000fe400078e0204 */
[----:B------:R5:W4:Y:S01]  /*0e60*/  LDG.E R2, desc[UR4][R2.64] ;  /* 0x0000000402027981 */ /* 0x000b22000c1e1900 */
[----:B------:R-:W-:Y:S01]  /*0e70*/  LEA R10, R25, R10, 0x8 ;  /* 0x0000000a190a7211 */ /* 0x000fe200078e40ff */
[----:B-1----:R-:W-:-:S03]  /*0e80*/  IMAD.IADD R29, R9, 0x1, R8 ;  /* 0x00000001091d7824 */ /* 0x002fc600078e0208 */
[-C--:B------:R-:W-:Y:S01]  /*0e90*/  IADD3 R15, PT, PT, R15, R10.reuse, RZ ;  /* 0x0000000a0f0f7210 */ /* 0x080fe20007ffe0ff */
[----:B-----5:R1:W5:Y:S01]  /*0ea0*/  F2F.F32.F64 R3, R26 ;  /* 0x0000001a00037310 */ /* 0x0203620000301000 */
[----:B------:R-:W-:Y:S01]  /*0eb0*/  IADD3 R9, PT, PT, R9, R10, RZ ;  /* 0x0000000a09097210 */ /* 0x000fe20007ffe0ff */
[----:B-1----:R1:W4:Y:S01]  /*0ec0*/  LDG.E R27, desc[UR4][R36.64] ;  /* 0x00000004241b7981 */ /* 0x002322000c1e1900 */
[----:B------:R-:W-:-:S04]  /*0ed0*/  IMAD.WIDE R24, R29, 0x4, R4 ;  /* 0x000000041d187825 */ /* 0x000fc800078e0204 */
[--C-:B------:R-:W-:Y:S02]  /*0ee0*/  IMAD.WIDE R16, R15, 0x4, R4.reuse ;  /* 0x000000040f107825 */ /* 0x100fe400078e0204 */
[----:B------:R-:W4:Y:S02]  /*0ef0*/  LDG.E R25, desc[UR4][R24.64] ;  /* 0x0000000418197981 */ /* 0x000f24000c1e1900 */
[----:B------:R-:W-:Y:S01]  /*0f00*/  IMAD.WIDE R4, R9, 0x4, R4 ;  /* 0x0000000409047825 */ /* 0x000fe200078e0204 */
[----:B-1----:R-:W1:Y:S01]  /*0f10*/  LDC.64 R36, c[0x0][0x398] ;  /* 0x0000e600ff247b82 */ /* 0x002e620000000a00 */
[----:B------:R-:W4:Y:S04]  /*0f20*/  LDG.E R16, desc[UR4][R16.64] ;  /* 0x0000000410107981 */ /* 0x000f28000c1e1900 */
[----:B------:R1:W4:Y:S02]  /*0f30*/  LDG.E R8, desc[UR4][R4.64] ;  /* 0x0000000404087981 */ /* 0x000324000c1e1900 */
[----:B-1----:R-:W-:-:S04]  /*0f40*/  IMAD.WIDE R4, R11, 0x4, R36 ;  /* 0x000000040b047825 */ /* 0x002fc800078e0224 */
[----:B--2---:R-:W-:Y:S01]  /*0f50*/  FMUL R6, R21, R6 ;  /* 0x0000000615067220 */ /* 0x004fe20000400000 */
[----:B---3--:R-:W-:-:S03]  /*0f60*/  FMUL R10, R20, R31 ;  /* 0x0000001f140a7220 */ /* 0x008fc60000400000 */
[----:B------:R-:W-:Y:S01]  /*0f70*/  FMUL R31, R19, R6 ;  /* 0x00000006131f7220 */ /* 0x000fe20000400000 */
[----:B-----5:R-:W-:Y:S01]  /*0f80*/  FADD R6, -R3, 1 ;  /* 0x3f80000003067421 */ /* 0x020fe20000000100 */
[----:B------:R-:W-:-:S03]  /*0f90*/  FMUL R10, R19, R10 ;  /* 0x0000000a130a7220 */ /* 0x000fc60000400000 */
[----:B------:R-:W-:Y:S01]  /*0fa0*/  FFMA R31, R6, R31, RZ ;  /* 0x0000001f061f7223 */ /* 0x000fe200000000ff */
[----:B----4-:R-:W-:-:S03]  /*0fb0*/  FMUL R0, R21, R0 ;  /* 0x0000000015007220 */ /* 0x010fc60000400000 */
[----:B------:R-:W-:Y:S01]  /*0fc0*/  FFMA R31, R6, R10, R31 ;  /* 0x0000000a061f7223 */ /* 0x000fe2000000001f */
[----:B------:R-:W-:Y:S01]  /*0fd0*/  FMUL R0, R18, R0 ;  /* 0x0000000012007220 */ /* 0x000fe20000400000 */
[----:B------:R-:W-:-:S03]  /*0fe0*/  FMUL R2, R21, R2 ;  /* 0x0000000215027220 */ /* 0x000fc60000400000 */
[----:B------:R-:W-:Y:S01]  /*0ff0*/  FFMA R0, R6, R0, R31 ;  /* 0x0000000006007223 */ /* 0x000fe2000000001f */
[----:B------:R-:W-:-:S04]  /*1000*/  FMUL R2, R19, R2 ;  /* 0x0000000213027220 */ /* 0x000fc80000400000 */
[----:B------:R-:W-:Y:S02]  /*1010*/  FFMA R31, R3, R2, R0 ;  /* 0x00000002031f7223 */ /* 0x000fe40000000000 */
[----:B------:R1:W2:Y:S01]  /*1020*/  LDG.E R2, desc[UR4][R4.64] ;  /* 0x0000000404027981 */ /* 0x0002a2000c1e1900 */
[----:B------:R-:W-:Y:S01]  /*1030*/  FMUL R27, R20, R27 ;  /* 0x0000001b141b7220 */ /* 0x000fe20000400000 */
[----:B-1----:R-:W-:-:S04]  /*1040*/  IMAD.WIDE R4, R7, 0x4, R36 ;  /* 0x0000000407047825 */ /* 0x002fc800078e0224 */
[----:B------:R-:W-:Y:S01]  /*1050*/  FMUL R27, R18, R27 ;  /* 0x0000001b121b7220 */ /* 0x000fe20000400000 */
[----:B------:R1:W3:Y:S03]  /*1060*/  LDG.E R17, desc[UR4][R4.64] ;  /* 0x0000000404117981 */ /* 0x0002e6000c1e1900 */
[----:B------:R-:W-:Y:S01]  /*1070*/  FFMA R0, R6, R27, R31 ;  /* 0x0000001b06007223 */ /* 0x000fe2000000001f */
[----:B------:R-:W-:-:S06]  /*1080*/  IMAD.WIDE R30, R35, 0x4, R36 ;  /* 0x00000004231e7825 */ /* 0x000fcc00078e0224 */
[----:B------:R-:W4:Y:S01]  /*1090*/  LDG.E R30, desc[UR4][R30.64] ;  /* 0x000000041e1e7981 */ /* 0x000f22000c1e1900 */
[----:B------:R-:W-:Y:S01]  /*10a0*/  FMUL R10, R20, R25 ;  /* 0x00000019140a7220 */ /* 0x000fe20000400000 */
[----:B------:R-:W-:-:S04]  /*10b0*/  IMAD.WIDE R24, R33, 0x4, R36 ;  /* 0x0000000421187825 */ /* 0x000fc800078e0224 */
[----:B------:R-:W-:Y:S02]  /*10c0*/  IMAD.WIDE R26, R13, 0x4, R36 ;  /* 0x000000040d1a7825 */ /* 0x000fe400078e0224 */
[----:B------:R-:W5:Y:S04]  /*10d0*/  LDG.E R24, desc[UR4][R24.64] ;  /* 0x0000000418187981 */ /* 0x000f68000c1e1900 */
[----:B------:R-:W5:Y:S01]  /*10e0*/  LDG.E R27, desc[UR4][R26.64] ;  /* 0x000000041a1b7981 */ /* 0x000f62000c1e1900 */
[----:B------:R-:W-:-:S04]  /*10f0*/  FMUL R10, R19, R10 ;  /* 0x0000000a130a7220 */ /* 0x000fc80000400000 */
[----:B------:R-:W-:Y:S01]  /*1100*/  FFMA R0, R3, R10, R0 ;  /* 0x0000000a03007223 */ /* 0x000fe20000000000 */
[----:B--2---:R-:W-:-:S04]  /*1110*/  FMUL R2, R21, R2 ;  /* 0x0000000215027220 */ /* 0x004fc80000400000 */
[----:B-1----:R-:W-:-:S04]  /*1120*/  FMUL R5, R19, R2 ;  /* 0x0000000213057220 */ /* 0x002fc80000400000 */
[----:B------:R-:W-:Y:S01]  /*1130*/  FFMA R5, R6, R5, RZ ;  /* 0x0000000506057223 */ /* 0x000fe200000000ff */
[----:B---3--:R-:W-:-:S04]  /*1140*/  FMUL R4, R20, R17 ;  /* 0x0000001114047220 */ /* 0x008fc80000400000 */
[----:B------:R-:W-:Y:S01]  /*1150*/  FMUL R4, R19, R4 ;  /* 0x0000000413047220 */ /* 0x000fe20000400000 */
[----:B----4-:R-:W-:-:S03]  /*1160*/  FMUL R17, R21, R30 ;  /* 0x0000001e15117220 */ /* 0x010fc60000400000 */
[----:B------:R-:W-:Y:S01]  /*1170*/  FFMA R5, R6, R4, R5 ;  /* 0x0000000406057223 */ /* 0x000fe20000000005 */
[----:B------:R-:W-:-:S04]  /*1180*/  IMAD.WIDE R30, R29, 0x4, R36 ;  /* 0x000000041d1e7825 */ /* 0x000fc800078e0224 */
[----:B------:R-:W-:-:S04]  /*1190*/  FMUL R17, R18, R17 ;  /* 0x0000001112117220 */ /* 0x000fc80000400000 */
[----:B------:R-:W-:Y:S02]  /*11a0*/  FFMA R2, R6, R17, R5 ;  /* 0x0000001106027223 */ /* 0x000fe40000000005 */
[----:B------:R1:W2:Y:S02]  /*11b0*/  LDG.E R17, desc[UR4][R30.64] ;  /* 0x000000041e117981 */ /* 0x0002a4000c1e1900 */
[----:B-1----:R-:W1:Y:S01]  /*11c0*/  LDC.64 R30, c[0x0][0x3a0] ;  /* 0x0000e800ff1e7b82 */ /* 0x002e620000000a00 */
[----:B-----5:R-:W-:Y:S01]  /*11d0*/  FMUL R24, R21, R24 ;  /* 0x0000001815187220 */ /* 0x020fe20000400000 */
[----:B------:R-:W-:-:S03]  /*11e0*/  FMUL R27, R20, R27 ;  /* 0x0000001b141b7220 */ /* 0x000fc60000400000 */
[----:B------:R-:W-:-:S04]  /*11f0*/  FMUL R24, R19, R24 ;  /* 0x0000001813187220 */ /* 0x000fc80000400000 */
[----:B------:R-:W-:Y:S01]  /*1200*/  FFMA R25, R3, R24, R2 ;  /* 0x0000001803197223 */ /* 0x000fe20000000002 */
[----:B------:R-:W-:-:S04]  /*1210*/  FMUL R2, R18, R27 ;  /* 0x0000001b12027220 */ /* 0x000fc80000400000 */
[----:B------:R-:W-:Y:S01]  /*1220*/  FFMA R2, R6, R2, R25 ;  /* 0x0000000206027223 */ /* 0x000fe20000000019 */
[----:B-1----:R-:W-:-:S04]  /*1230*/  IMAD.WIDE R10, R11, 0x4, R30 ;  /* 0x000000040b0a7825 */ /* 0x002fc800078e021e */
[--C-:B------:R-:W-:Y:S02]  /*1240*/  IMAD.WIDE R24, R7, 0x4, R30.reuse ;  /* 0x0000000407187825 */ /* 0x100fe400078e021e */
[----:B------:R1:W3:Y:S02]  /*1250*/  LDG.E R10, desc[UR4][R10.64] ;  /* 0x000000040a0a7981 */ /* 0x0002e4000c1e1900 */
[--C-:B------:R-:W-:Y:S02]  /*1260*/  IMAD.WIDE R26, R35, 0x4, R30.reuse ;  /* 0x00000004231a7825 */ /* 0x100fe400078e021e */
[----:B------:R-:W4:Y:S02]  /*1270*/  LDG.E R25, desc[UR4][R24.64] ;  /* 0x0000000418197981 */ /* 0x000f24000c1e1900 */
[--C-:B------:R-:W-:Y:S02]  /*1280*/  IMAD.WIDE R32, R33, 0x4, R30.reuse ;  /* 0x0000000421207825 */ /* 0x100fe400078e021e */
[----:B------:R-:W5:Y:S04]  /*1290*/  LDG.E R26, desc[UR4][R26.64] ;  /* 0x000000041a1a7981 */ /* 0x000f68000c1e1900 */
[----:B------:R-:W2:Y:S01]  /*12a0*/  LDG.E R32, desc[UR4][R32.64] ;  /* 0x0000000420207981 */ /* 0x000ea2000c1e1900 */
[----:B------:R-:W-:-:S06]  /*12b0*/  IMAD.WIDE R34, R13, 0x4, R30 ;  /* 0x000000040d227825 */ /* 0x000fcc00078e021e */
[----:B------:R-:W2:Y:S01]  /*12c0*/  LDG.E R35, desc[UR4][R34.64] ;  /* 0x0000000422237981 */ /* 0x000ea2000c1e1900 */
[----:B------:R-:W-:-:S06]  /*12d0*/  IMAD.WIDE R28, R29, 0x4, R30 ;  /* 0x000000041d1c7825 */ /* 0x000fcc00078e021e */
[----:B------:R-:W2:Y:S01]  /*12e0*/  LDG.E R29, desc[UR4][R28.64] ;  /* 0x000000041c1d7981 */ /* 0x000ea2000c1e1900 */
[----:B------:R-:W-:-:S06]  /*12f0*/  IMAD.WIDE R4, R15, 0x4, R36 ;  /* 0x000000040f047825 */ /* 0x000fcc00078e0224 */
[----:B------:R4:W2:Y:S01]  /*1300*/  LDG.E R4, desc[UR4][R4.64] ;  /* 0x0000000404047981 */ /* 0x0008a2000c1e1900 */
[----:B------:R-:W-:-:S04]  /*1310*/  IMAD.WIDE R14, R15, 0x4, R30 ;  /* 0x000000040f0e7825 */ /* 0x000fc800078e021e */
[C---:B------:R-:W-:Y:S02]  /*1320*/  IMAD.WIDE R36, R9.reuse, 0x4, R36 ;  /* 0x0000000409247825 */ /* 0x040fe400078e0224 */
[----:B------:R-:W2:Y:S02]  /*1330*/  LDG.E R14, desc[UR4][R14.64] ;  /* 0x000000040e0e7981 */ /* 0x000ea4000c1e1900 */
[----:B------:R-:W-:Y:S02]  /*1340*/  IMAD.WIDE R30, R9, 0x4, R30 ;  /* 0x00000004091e7825 */ /* 0x000fe400078e021e */
[----:B------:R-:W2:Y:S04]  /*1350*/  LDG.E R37, desc[UR4][R36.64] ;  /* 0x0000000424257981 */ /* 0x000ea8000c1e1900 */
[----:B------:R-:W2:Y:S01]  /*1360*/  LDG.E R31, desc[UR4][R30.64] ;  /* 0x000000041e1f7981 */ /* 0x000ea2000c1e1900 */
[----:B0-----:R-:W1:Y:S08]  /*1370*/  F2F.F64.F32 R12, UR7 ;  /* 0x00000007000c7d10 */ /* 0x001e700008201800 */
[----:B-1----:R-:W0:Y:S01]  /*1380*/  MUFU.RCP64H R11, R13 ;  /* 0x0000000d000b7308 */ /* 0x002e220000001800 */
[----:B------:R-:W-:Y:S01]  /*1390*/  UMOV UR7, 0x3ae357c2 ;  /* 0x3ae357c200077882 */ /* 0x000fe20000000000 */
[----:B---3--:R-:W-:Y:S01]  /*13a0*/  FMUL R10, R21, R10 ;  /* 0x0000000a150a7220 */ /* 0x008fe20000400000 */
[----:B----4-:R-:W-:-:S03]  /*13b0*/  FMUL R24, R20, R25 ;  /* 0x0000001914187220 */ /* 0x010fc60000400000 */
[C---:B------:R-:W-:Y:S01]  /*13c0*/  FMUL R5, R19.reuse, R10 ;  /* 0x0000000a13057220 */ /* 0x040fe20000400000 */
[----:B------:R-:W-:-:S03]  /*13d0*/  FMUL R24, R19, R24 ;  /* 0x0000001813187220 */ /* 0x000fc60000400000 */
[C---:B------:R-:W-:Y:S01]  /*13e0*/  FFMA R5, R6.reuse, R5, RZ ;  /* 0x0000000506057223 */ /* 0x040fe200000000ff */
[C---:B-----5:R-:W-:Y:S01]  /*13f0*/  FMUL R7, R21.reuse, R26 ;  /* 0x0000001a15077220 */ /* 0x060fe20000400000 */
[----:B--2---:R-:W-:Y:S02]  /*1400*/  FMUL R32, R21, R32 ;  /* 0x0000002015207220 */ /* 0x004fe40000400000 */
[----:B------:R-:W-:Y:S01]  /*1410*/  FFMA R5, R6, R24, R5 ;  /* 0x0000001806057223 */ /* 0x000fe20000000005 */
[----:B------:R-:W-:-:S04]  /*1420*/  FMUL R10, R18, R7 ;  /* 0x00000007120a7220 */ /* 0x000fc80000400000 */
[----:B------:R-:W-:Y:S01]  /*1430*/  FFMA R10, R6, R10, R5 ;  /* 0x0000000a060a7223 */ /* 0x000fe20000000005 */
[----:B------:R-:W-:-:S04]  /*1440*/  FMUL R5, R19, R32 ;  /* 0x0000002013057220 */ /* 0x000fc80000400000 */
[----:B------:R-:W-:Y:S01]  /*1450*/  FFMA R5, R3, R5, R10 ;  /* 0x0000000503057223 */ /* 0x000fe2000000000a */
[----:B------:R-:W-:-:S06]  /*1460*/  IMAD.MOV.U32 R10, RZ, RZ, 0x1 ;  /* 0x00000001ff0a7424 */ /* 0x000fcc00078e00ff */
[----:B0-----:R-:W-:Y:S01]  /*1470*/  DFMA R24, -R12, R10, 1 ;  /* 0x3ff000000c18742b */ /* 0x001fe2000000010a */
[----:B------:R-:W-:-:S07]  /*1480*/  FMUL R35, R20, R35 ;  /* 0x0000002314237220 */ /* 0x000fce0000400000 */
[----:B------:R-:W-:-:S08]  /*1490*/  DFMA R24, R24, R24, R24 ;  /* 0x000000181818722b */ /* 0x000fd00000000018 */
[----:B------:R-:W-:Y:S01]  /*14a0*/  DFMA R24, R10, R24, R10 ;  /* 0x000000180a18722b */ /* 0x000fe2000000000a */
[----:B------:R-:W-:-:S04]  /*14b0*/  FMUL R10, R18, R35 ;  /* 0x00000023120a7220 */ /* 0x000fc80000400000 */
[----:B------:R-:W-:Y:S02]  /*14c0*/  FFMA R10, R6, R10, R5 ;  /* 0x0000000a060a7223 */ /* 0x000fe40000000005 */
[----:B------:R-:W0:Y:S01]  /*14d0*/  F2F.F64.F32 R6, UR6 ;  /* 0x0000000600067d10 */ /* 0x000e220008201800 */
[----:B------:R-:W-:Y:S01]  /*14e0*/  DFMA R26, -R12, R24, 1 ;  /* 0x3ff000000c1a742b */ /* 0x000fe20000000118 */
[----:B------:R-:W-:-:S07]  /*14f0*/  UMOV UR6, 0x99a88ea7 ;  /* 0x99a88ea700067882 */ /* 0x000fce0000000000 */
[----:B------:R-:W-:Y:S01]  /*1500*/  DFMA R24, R24, R26, R24 ;  /* 0x0000001a1818722b */ /* 0x000fe20000000018 */
[----:B------:R-:W-:Y:S01]  /*1510*/  FMUL R26, R20, R17 ;  /* 0x00000011141a7220 */ /* 0x000fe20000400000 */
[----:B0-----:R-:W-:-:S03]  /*1520*/  DMUL R6, R6, UR6 ;  /* 0x0000000606067c28 */ /* 0x001fc60008000000 */
[----:B------:R-:W-:Y:S01]  /*1530*/  FMUL R5, R19, R26 ;  /* 0x0000001a13057220 */ /* 0x000fe20000400000 */
[----:B------:R-:W-:-:S04]  /*1540*/  FMUL R28, R20, R29 ;  /* 0x0000001d141c7220 */ /* 0x000fc80000400000 */
[----:B------:R-:W-:Y:S01]  /*1550*/  DMUL R26, R6, R24 ;  /* 0x00000018061a7228 */ /* 0x000fe20000000000 */
[----:B------:R-:W-:-:S07]  /*1560*/  FMUL R19, R19, R28 ;  /* 0x0000001c13137220 */ /* 0x000fce0000400000 */
[----:B------:R-:W-:-:S08]  /*1570*/  DFMA R28, -R12, R26, R6 ;  /* 0x0000001a0c1c722b */ /* 0x000fd00000000106 */
[----:B------:R-:W-:Y:S01]  /*1580*/  DFMA R24, R24, R28, R26 ;  /* 0x0000001c1818722b */ /* 0x000fe2000000001a */
[----:B------:R-:W-:Y:S01]  /*1590*/  FMUL R9, R21, R4 ;  /* 0x0000000415097220 */ /* 0x000fe20000400000 */
[----:B------:R-:W-:Y:S01]  /*15a0*/  FFMA R2, R3, R5, R2 ;  /* 0x0000000503027223 */ /* 0x000fe20000000002 */
[----:B------:R-:W-:Y:S01]  /*15b0*/  FMUL R5, R21, R16 ;  /* 0x0000001015057220 */ /* 0x000fe20000400000 */
[----:B------:R-:W-:-:S06]  /*15c0*/  FSETP.GEU.AND P1, PT, |R7|, 6.5827683646048100446e-37, PT ;  /* 0x036000000700780b */ /* 0x000fcc0003f2e200 */
[----:B------:R-:W-:Y:S01]  /*15d0*/  FFMA R4, RZ, R13, R25 ;  /* 0x0000000dff047223 */ /* 0x000fe20000000019 */
[----:B------:R-:W-:Y:S01]  /*15e0*/  FMUL R5, R18, R5 ;  /* 0x0000000512057220 */ /* 0x000fe20000400000 */
[----:B------:R-:W-:-:S03]  /*15f0*/  FMUL R21, R21, R14 ;  /* 0x0000000e15157220 */ /* 0x000fc60000400000 */
[----:B------:R-:W-:Y:S01]  /*1600*/  FSETP.GT.AND P0, PT, |R4|, 1.469367938527859385e-39, PT ;  /* 0x001000000400780b */ /* 0x000fe20003f04200 */
[C---:B------:R-:W-:Y:S01]  /*1610*/  FFMA R0, R3.reuse, R5, R0 ;  /* 0x0000000503007223 */ /* 0x040fe20000000000 */
[----:B------:R-:W-:Y:S01]  /*1620*/  FMUL R9, R18, R9 ;  /* 0x0000000912097220 */ /* 0x000fe20000400000 */
[C---:B------:R-:W-:Y:S01]  /*1630*/  FMUL R5, R20.reuse, R8 ;  /* 0x0000000814057220 */ /* 0x040fe20000400000 */
[----:B------:R-:W-:Y:S01]  /*1640*/  FMUL R37, R20, R37 ;  /* 0x0000002514257220 */ /* 0x000fe20000400000 */
[C---:B------:R-:W-:Y:S01]  /*1650*/  FFMA R10, R3.reuse, R19, R10 ;  /* 0x00000013030a7223 */ /* 0x040fe2000000000a */
[----:B------:R-:W-:Y:S01]  /*1660*/  FMUL R21, R18, R21 ;  /* 0x0000001512157220 */ /* 0x000fe20000400000 */
[----:B------:R-:W-:Y:S01]  /*1670*/  FMUL R31, R20, R31 ;  /* 0x0000001f141f7220 */ /* 0x000fe20000400000 */
[C---:B------:R-:W-:Y:S01]  /*1680*/  FFMA R2, R3.reuse, R9, R2 ;  /* 0x0000000903027223 */ /* 0x040fe20000000002 */
[C---:B------:R-:W-:Y:S01]  /*1690*/  FMUL R5, R18.reuse, R5 ;  /* 0x0000000512057220 */ /* 0x040fe20000400000 */
[C---:B------:R-:W-:Y:S01]  /*16a0*/  FMUL R37, R18.reuse, R37 ;  /* 0x0000002512257220 */ /* 0x040fe20000400000 */
[C---:B------:R-:W-:Y:S01]  /*16b0*/  FFMA R10, R3.reuse, R21, R10 ;  /* 0x00000015030a7223 */ /* 0x040fe2000000000a */
[----:B------:R-:W-:Y:S01]  /*16c0*/  FMUL R31, R18, R31 ;  /* 0x0000001f121f7220 */ /* 0x000fe20000400000 */
[C---:B------:R-:W-:Y:S01]  /*16d0*/  FFMA R0, R3.reuse, R5, R0 ;  /* 0x0000000503007223 */ /* 0x040fe20000000000 */
[----:B------:R-:W-:-:S02]  /*16e0*/  FFMA R2, R3, R37, R2 ;  /* 0x0000002503027223 */ /* 0x000fc40000000002 */
[----:B------:R-:W-:Y:S01]  /*16f0*/  FFMA R3, R3, R31, R10 ;  /* 0x0000001f03037223 */ /* 0x000fe2000000000a */
[----:B------:R-:W-:Y:S06]  /*1700*/  @P0 BRA P1, `(.L_x_37) ;  /* 0x0000000000140947 */ /* 0x000fec0000800000 */
[----:B------:R-:W-:Y:S02]  /*1710*/  MOV R14, R12 ;  /* 0x0000000c000e7202 */ /* 0x000fe40000000f00 */
[----:B------:R-:W-:-:S07]  /*1720*/  MOV R4, 0x1740 ;  /* 0x0000174000047802 */ /* 0x000fce0000000f00 */
[----:B------:R-:W-:Y:S05]  /*1730*/  CALL.REL.NOINC `($__internal_1_$__cuda_sm20_div_rn_f64_full) ;  /* 0x0000000000547944 */ /* 0x000fea0003c00000 */
[----:B------:R-:W-:Y:S01]  /*1740*/  MOV R24, R6 ;  /* 0x0000000600187202 */ /* 0x000fe20000000f00 */
[----:B------:R-:W-:-:S07]  /*1750*/  IMAD.MOV.U32 R25, RZ, RZ, R7 ;  /* 0x000000ffff197224 */ /* 0x000fce00078e0007 */
.L_x_37:
[----:B------:R-:W2:Y:S04]  /*1760*/  LDG.E R8, desc[UR4][R22.64+0xc] ;  /* 0x00000c0416087981 */ /* 0x000ea8000c1e1900 */
[----:B------:R-:W3:Y:S04]  /*1770*/  LDG.E R12, desc[UR4][R22.64+0x10] ;  /* 0x00001004160c7981 */ /* 0x000ee8000c1e1900 */
[----:B------:R-:W4:Y:S01]  /*1780*/  LDG.E R14, desc[UR4][R22.64+0x14] ;  /* 0x00001404160e7981 */ /* 0x000f22000c1e1900 */
[----:B------:R-:W-:Y:S08]  /*1790*/  F2F.F64.F32 R6, R0 ;  /* 0x0000000000067310 */ /* 0x000ff00000201800 */
[----:B------:R-:W-:Y:S08]  /*17a0*/  F2F.F64.F32 R10, R2 ;  /* 0x00000002000a7310 */ /* 0x000ff00000201800 */
[----:B------:R-:W-:Y:S08]  /*17b0*/  F2F.F64.F32 R4, R3 ;  /* 0x0000000300047310 */ /* 0x000ff00000201800 */
[----:B--2---:R-:W0:Y:S08]  /*17c0*/  F2F.F64.F32 R8, R8 ;  /* 0x0000000800087310 */ /* 0x004e300000201800 */
[----:B---3--:R-:W1:Y:S01]  /*17d0*/  F2F.F64.F32 R12, R12 ;  /* 0x0000000c000c7310 */ /* 0x008e620000201800 */
[----:B0-----:R-:W-:-:S07]  /*17e0*/  DFMA R6, R6, -R24, R8 ;  /* 0x800000180606722b */ /* 0x001fce0000000008 */
[----:B----4-:R-:W0:Y:S01]  /*17f0*/  F2F.F64.F32 R14, R14 ;  /* 0x0000000e000e7310 */ /* 0x010e220000201800 */
[----:B-1----:R-:W-:-:S07]  /*1800*/  DFMA R10, R10, -R24, R12 ;  /* 0x800000180a0a722b */ /* 0x002fce000000000c */
[----:B------:R-:W1:Y:S01]  /*1810*/  F2F.F32.F64 R7, R6 ;  /* 0x0000000600077310 */ /* 0x000e620000301000 */
[----:B0-----:R-:W-:-:S07]  /*1820*/  DFMA R4, R4, -R24, R14 ;  /* 0x800000180404722b */ /* 0x001fce000000000e */
[----:B------:R-:W0:Y:S01]  /*1830*/  F2F.F32.F64 R11, R10 ;  /* 0x0000000a000b7310 */ /* 0x000e220000301000 */
[----:B-1----:R-:W-:Y:S07]  /*1840*/  STG.E desc[UR4][R22.64+0xc], R7 ;  /* 0x00000c0716007986 */ /* 0x002fee000c101904 */
[----:B------:R-:W1:Y:S01]  /*1850*/  F2F.F32.F64 R5, R4 ;  /* 0x0000000400057310 */ /* 0x000e620000301000 */
[----:B0-----:R-:W-:Y:S04]  /*1860*/  STG.E desc[UR4][R22.64+0x10], R11 ;  /* 0x0000100b16007986 */ /* 0x001fe8000c101904 */
[----:B-1----:R-:W-:Y:S01]  /*1870*/  STG.E desc[UR4][R22.64+0x14], R5 ;  /* 0x0000140516007986 */ /* 0x002fe2000c101904 */
[----:B------:R-:W-:Y:S05]  /*1880*/  EXIT ;  /* 0x000000000000794d */ /* 0x000fea0003800000 */
        .weak           $__internal_1_$__cuda_sm20_div_rn_f64_full
        .type           $__internal_1_$__cuda_sm20_div_rn_f64_full,@function
        .size           $__internal_1_$__cuda_sm20_div_rn_f64_full,(.L_x_120 - $__internal_1_$__cuda_sm20_div_rn_f64_full)
$__internal_1_$__cuda_sm20_div_rn_f64_full:
[----:B------:R-:W-:Y:S01]  /*1890*/  MOV R17, R7 ;  /* 0x0000000700117202 */ /* 0x000fe20000000f00 */
[----:B------:R-:W-:Y:S01]  /*18a0*/  IMAD.MOV.U32 R12, RZ, RZ, R14 ;  /* 0x000000ffff0c7224 */ /* 0x000fe200078e000e */
[----:B------:R-:W-:Y:S01]  /*18b0*/  FSETP.GEU.AND P0, PT, |R13|, 1.469367938527859385e-39, PT ;  /* 0x001000000d00780b */ /* 0x000fe20003f0e200 */
[----:B------:R-:W-:Y:S01]  /*18c0*/  BSSY.RECONVERGENT B1, `(.L_x_38) ;  /* 0x0000056000017945 */ /* 0x000fe20003800200 */
[----:B------:R-:W-:Y:S02]  /*18d0*/  FSETP.GEU.AND P2, PT, |R17|, 1.469367938527859385e-39, PT ;  /* 0x001000001100780b */ /* 0x000fe40003f4e200 */
[----:B------:R-:W-:Y:S02]  /*18e0*/  LOP3.LUT R15, R13, 0x800fffff, RZ, 0xc0, !PT ;  /* 0x800fffff0d0f7812 */ /* 0x000fe400078ec0ff */
[----:B------:R-:W-:Y:S02]  /*18f0*/  MOV R16, R6 ;  /* 0x0000000600107202 */ /* 0x000fe40000000f00 */
[----:B------:R-:W-:-:S02]  /*1900*/  LOP3.LUT R15, R15, 0x3ff00000, RZ, 0xfc, !PT ;  /* 0x3ff000000f0f7812 */ /* 0x000fc400078efcff */
[----:B------:R-:W-:Y:S02]  /*1910*/  LOP3.LUT R5, R17, 0x7ff00000, RZ, 0xc0, !PT ;  /* 0x7ff0000011057812 */ /* 0x000fe400078ec0ff */
[C---:B------:R-:W-:Y:S01]  /*1920*/  LOP3.LUT R24, R13.reuse, 0x7ff00000, RZ, 0xc0, !PT ;  /* 0x7ff000000d187812 */ /* 0x040fe200078ec0ff */
[----:B------:R-:W-:Y:S01]  /*1930*/  @!P0 DMUL R14, R12, 8.98846567431157953865e+307 ;  /* 0x7fe000000c0e8828 */ /* 0x000fe20000000000 */
[----:B------:R-:W-:Y:S01]  /*1940*/  MOV R10, R16 ;  /* 0x00000010000a7202 */ /* 0x000fe20000000f00 */
[----:B------:R-:W-:Y:S01]  /*1950*/  @!P2 IMAD.MOV.U32 R28, RZ, RZ, RZ ;  /* 0x000000ffff1ca224 */ /* 0x000fe200078e00ff */
[----:B------:R-:W-:Y:S02]  /*1960*/  @!P2 LOP3.LUT R6, R13, 0x7ff00000, RZ, 0xc0, !PT ;  /* 0x7ff000000d06a812 */ /* 0x000fe400078ec0ff */
[C---:B------:R-:W-:Y:S01]  /*1970*/  ISETP.GE.U32.AND P1, PT, R5.reuse, R24, PT ;  /* 0x000000180500720c */ /* 0x040fe20003f26070 */
[----:B------:R-:W0:Y:S01]  /*1980*/  MUFU.RCP64H R9, R15 ;  /* 0x0000000f00097308 */ /* 0x000e220000001800 */
[----:B------:R-:W-:-:S02]  /*1990*/  @!P2 ISETP.GE.U32.AND P3, PT, R5, R6, PT ;  /* 0x000000060500a20c */ /* 0x000fc40003f66070 */
[----:B------:R-:W-:Y:S02]  /*19a0*/  MOV R6, 0x1ca00000 ;  /* 0x1ca0000000067802 */ /* 0x000fe40000000f00 */
[----:B------:R-:W-:Y:S02]  /*19b0*/  MOV R8, 0x1 ;  /* 0x0000000100087802 */ /* 0x000fe40000000f00 */
[C---:B------:R-:W-:Y:S02]  /*19c0*/  @!P2 SEL R7, R6.reuse, 0x63400000, !P3 ;  /* 0x634000000607a807 */ /* 0x040fe40005800000 */
[----:B------:R-:W-:Y:S02]  /*19d0*/  SEL R11, R6, 0x63400000, !P1 ;  /* 0x63400000060b7807 */ /* 0x000fe40004800000 */
[--C-:B------:R-:W-:Y:S02]  /*19e0*/  @!P2 LOP3.LUT R7, R7, 0x80000000, R17.reuse, 0xf8, !PT ;  /* 0x800000000707a812 */ /* 0x100fe400078ef811 */
[----:B------:R-:W-:-:S02]  /*19f0*/  LOP3.LUT R11, R11, 0x800fffff, R17, 0xf8, !PT ;  /* 0x800fffff0b0b7812 */ /* 0x000fc400078ef811 */
[----:B------:R-:W-:Y:S02]  /*1a00*/  @!P2 LOP3.LUT R29, R7, 0x100000, RZ, 0xfc, !PT ;  /* 0x00100000071da812 */ /* 0x000fe400078efcff */
[----:B------:R-:W-:Y:S02]  /*1a10*/  MOV R7, R5 ;  /* 0x0000000500077202 */ /* 0x000fe40000000f00 */
[----:B------:R-:W-:Y:S02]  /*1a20*/  @!P0 LOP3.LUT R24, R15, 0x7ff00000, RZ, 0xc0, !PT ;  /* 0x7ff000000f188812 */ /* 0x000fe400078ec0ff */
[----:B------:R-:W-:Y:S02]  /*1a30*/  @!P2 DFMA R10, R10, 2, -R28 ;  /* 0x400000000a0aa82b */ /* 0x000fe4000000081c */
[----:B0-----:R-:W-:-:S08]  /*1a40*/  DFMA R28, R8, -R14, 1 ;  /* 0x3ff00000081c742b */ /* 0x001fd0000000080e */
[----:B------:R-:W-:Y:S01]  /*1a50*/  DFMA R28, R28, R28, R28 ;  /* 0x0000001c1c1c722b */ /* 0x000fe2000000001c */
[----:B------:R-:W-:-:S05]  /*1a60*/  @!P2 LOP3.LUT R7, R11, 0x7ff00000, RZ, 0xc0, !PT ;  /* 0x7ff000000b07a812 */ /* 0x000fca00078ec0ff */
[----:B------:R-:W-:Y:S02]  /*1a70*/  VIADD R25, R7, 0xffffffff ;  /* 0xffffffff07197836 */ /* 0x000fe40000000000 */
[----:B------:R-:W-:-:S03]  /*1a80*/  DFMA R8, R8, R28, R8 ;  /* 0x0000001c0808722b */ /* 0x000fc60000000008 */
[----:B------:R-:W-:Y:S02]  /*1a90*/  ISETP.GT.U32.AND P0, PT, R25, 0x7feffffe, PT ;  /* 0x7feffffe1900780c */ /* 0x000fe40003f04070 */
[----:B------:R-:W-:-:S03]  /*1aa0*/  IADD3 R25, PT, PT, R24, -0x1, RZ ;  /* 0xffffffff18197810 */ /* 0x000fc60007ffe0ff */
[----:B------:R-:W-:Y:S01]  /*1ab0*/  DFMA R30, R8, -R14, 1 ;  /* 0x3ff00000081e742b */ /* 0x000fe2000000080e */
[----:B------:R-:W-:-:S07]  /*1ac0*/  ISETP.GT.U32.OR P0, PT, R25, 0x7feffffe, P0 ;  /* 0x7feffffe1900780c */ /* 0x000fce0000704470 */
[----:B------:R-:W-:-:S08]  /*1ad0*/  DFMA R30, R8, R30, R8 ;  /* 0x0000001e081e722b */ /* 0x000fd00000000008 */
[----:B------:R-:W-:-:S08]  /*1ae0*/  DMUL R28, R30, R10 ;  /* 0x0000000a1e1c7228 */ /* 0x000fd00000000000 */
[----:B------:R-:W-:-:S08]  /*1af0*/  DFMA R8, R28, -R14, R10 ;  /* 0x8000000e1c08722b */ /* 0x000fd0000000000a */
[----:B------:R-:W-:Y:S01]  /*1b00*/  DFMA R8, R30, R8, R28 ;  /* 0x000000081e08722b */ /* 0x000fe2000000001c */
[----:B------:R-:W-:Y:S10]  /*1b10*/  @P0 BRA `(.L_x_39) ;  /* 0x00000000006c0947 */ /* 0x000ff40003800000 */
[----:B------:R-:W-:-:S04]  /*1b20*/  LOP3.LUT R16, R13, 0x7ff00000, RZ, 0xc0, !PT ;  /* 0x7ff000000d107812 */ /* 0x000fc800078ec0ff */
[CC--:B------:R-:W-:Y:S02]  /*1b30*/  VIADDMNMX R7, R5.reuse, -R16.reuse, 0xb9600000, !PT ;  /* 0xb960000005077446 */ /* 0x0c0fe40007800910 */
[----:B------:R-:W-:Y:S02]  /*1b40*/  ISETP.GE.U32.AND P0, PT, R5, R16, PT ;  /* 0x000000100500720c */ /* 0x000fe40003f06070 */
[----:B------:R-:W-:Y:S02]  /*1b50*/  VIMNMX R7, PT, PT, R7, 0x46a00000, PT ;  /* 0x46a0000007077848 */ /* 0x000fe40003fe0100 */
[----:B------:R-:W-:Y:S02]  /*1b60*/  SEL R6, R6, 0x63400000, !P0 ;  /* 0x6340000006067807 */ /* 0x000fe40004000000 */
[----:B------:R-:W-:Y:S02]  /*1b70*/  MOV R16, RZ ;  /* 0x000000ff00107202 */ /* 0x000fe40000000f00 */
[----:B------:R-:W-:-:S05]  /*1b80*/  IADD3 R6, PT, PT, -R6, R7, RZ ;  /* 0x0000000706067210 */ /* 0x000fca0007ffe1ff */
[----:B------:R-:W-:-:S06]  /*1b90*/  VIADD R17, R6, 0x7fe00000 ;  /* 0x7fe0000006117836 */ /* 0x000fcc0000000000 */
        /* <DEDUP_REMOVED lines=9> */
[----:B------:R-:W-:Y:S01]  /*1c30*/  IMAD.MOV R11, RZ, RZ, -R6 ;  /* 0x000000ffff0b7224 */ /* 0x000fe200078e0a06 */
[----:B------:R-:W-:Y:S02]  /*1c40*/  MOV R10, RZ ;  /* 0x000000ff000a7202 */ /* 0x000fe40000000f00 */
[----:B------:R-:W-:-:S04]  /*1c50*/  IADD3 R5, PT, PT, -R6, -0x43300000, RZ ;  /* 0xbcd0000006057810 */ /* 0x000fc80007ffe1ff */
[----:B------:R-:W-:Y:S02]  /*1c60*/  DFMA R10, R28, -R10, R8 ;  /* 0x8000000a1c0a722b */ /* 0x000fe40000000008 */
[----:B------:R-:W-:-:S08]  /*1c70*/  DMUL.RP R8, R8, R16 ;  /* 0x0000001008087228 */ /* 0x000fd00000008000 */
[----:B------:R-:W-:Y:S02]  /*1c80*/  FSETP.NEU.AND P0, PT, |R11|, R5, PT ;  /* 0x000000050b00720b */ /* 0x000fe40003f0d200 */
[----:B------:R-:W-:Y:S02]  /*1c90*/  LOP3.LUT R13, R9, R13, RZ, 0x3c, !PT ;  /* 0x0000000d090d7212 */ /* 0x000fe400078e3cff */
[----:B------:R-:W-:Y:S02]  /*1ca0*/  FSEL R28, R8, R28, !P0 ;  /* 0x0000001c081c7208 */ /* 0x000fe40004000000 */
[----:B------:R-:W-:Y:S01]  /*1cb0*/  FSEL R29, R13, R29, !P0 ;  /* 0x0000001d0d1d7208 */ /* 0x000fe20004000000 */
[----:B------:R-:W-:Y:S06]  /*1cc0*/  BRA `(.L_x_40) ;  /* 0x0000000000547947 */ /* 0x000fec0003800000 */
.L_x_39:
[----:B------:R-:W-:-:S14]  /*1cd0*/  DSETP.NAN.AND P0, PT, R16, R16, PT ;  /* 0x000000101000722a */ /* 0x000fdc0003f08000 */
[----:B------:R-:W-:Y:S05]  /*1ce0*/  @P0 BRA `(.L_x_41) ;  /* 0x0000000000440947 */ /* 0x000fea0003800000 */
[----:B------:R-:W-:-:S14]  /*1cf0*/  DSETP.NAN.AND P0, PT, R12, R12, PT ;  /* 0x0000000c0c00722a */ /* 0x000fdc0003f08000 */
[----:B------:R-:W-:Y:S05]  /*1d00*/  @P0 BRA `(.L_x_42) ;  /* 0x0000000000300947 */ /* 0x000fea0003800000 */
[----:B------:R-:W-:Y:S01]  /*1d10*/  ISETP.NE.AND P0, PT, R7, R24, PT ;  /* 0x000000180700720c */ /* 0x000fe20003f05270 */
[----:B------:R-:W-:Y:S01]  /*1d20*/  IMAD.MOV.U32 R29, RZ, RZ, -0x80000 ;  /* 0xfff80000ff1d7424 */ /* 0x000fe200078e00ff */
[----:B------:R-:W-:-:S11]  /*1d30*/  MOV R28, 0x0 ;  /* 0x00000000001c7802 */ /* 0x000fd60000000f00 */
[----:B------:R-:W-:Y:S05]  /*1d40*/  @!P0 BRA `(.L_x_40) ;  /* 0x0000000000348947 */ /* 0x000fea0003800000 */
[----:B------:R-:W-:Y:S02]  /*1d50*/  ISETP.NE.AND P0, PT, R7, 0x7ff00000, PT ;  /* 0x7ff000000700780c */ /* 0x000fe40003f05270 */
[----:B------:R-:W-:Y:S02]  /*1d60*/  LOP3.LUT R29, R17, 0x80000000, R13, 0x48, !PT ;  /* 0x80000000111d7812 */ /* 0x000fe400078e480d */
[----:B------:R-:W-:-:S13]  /*1d70*/  ISETP.EQ.OR P0, PT, R24, RZ, !P0 ;  /* 0x000000ff1800720c */ /* 0x000fda0004702670 */
[----:B------:R-:W-:Y:S02]  /*1d80*/  @P0 LOP3.LUT R5, R29, 0x7ff00000, RZ, 0xfc, !PT ;  /* 0x7ff000001d050812 */ /* 0x000fe400078efcff */
[----:B------:R-:W-:Y:S02]  /*1d90*/  @!P0 MOV R28, RZ ;  /* 0x000000ff001c8202 */ /* 0x000fe40000000f00 */
[----:B------:R-:W-:Y:S01]  /*1da0*/  @P0 MOV R28, RZ ;  /* 0x000000ff001c0202 */ /* 0x000fe20000000f00 */
[----:B------:R-:W-:Y:S01]  /*1db0*/  @P0 IMAD.MOV.U32 R29, RZ, RZ, R5 ;  /* 0x000000ffff1d0224 */ /* 0x000fe200078e0005 */
[----:B------:R-:W-:Y:S06]  /*1dc0*/  BRA `(.L_x_40) ;  /* 0x0000000000147947 */ /* 0x000fec0003800000 */
.L_x_42:
[----:B------:R-:W-:Y:S02]  /*1dd0*/  LOP3.LUT R29, R13, 0x80000, RZ, 0xfc, !PT ;  /* 0x000800000d1d7812 */ /* 0x000fe400078efcff */
[----:B------:R-:W-:Y:S01]  /*1de0*/  MOV R28, R12 ;  /* 0x0000000c001c7202 */ /* 0x000fe20000000f00 */
[----:B------:R-:W-:Y:S06]  /*1df0*/  BRA `(.L_x_40) ;  /* 0x0000000000087947 */ /* 0x000fec0003800000 */
.L_x_41:
[----:B------:R-:W-:Y:S02]  /*1e00*/  LOP3.LUT R29, R17, 0x80000, RZ, 0xfc, !PT ;  /* 0x00080000111d7812 */ /* 0x000fe400078efcff */
[----:B------:R-:W-:-:S07]  /*1e10*/  MOV R28, R16 ;  /* 0x00000010001c7202 */ /* 0x000fce0000000f00 */
.L_x_40:
[----:B------:R-:W-:Y:S05]  /*1e20*/  BSYNC.RECONVERGENT B1 ;  /* 0x0000000000017941 */ /* 0x000fea0003800200 */
.L_x_38:
[----:B------:R-:W-:Y:S02]  /*1e30*/  HFMA2 R5, -RZ, RZ, 0, 0 ;  /* 0x00000000ff057431 */ /* 0x000fe400000001ff */
[----:B------:R-:W-:Y:S01]  /*1e40*/  IMAD.MOV.U32 R6, RZ, RZ, R28 ;  /* 0x000000ffff067224 */ /* 0x000fe200078e001c */
[----:B------:R-:W-:Y:S01]  /*1e50*/  MOV R7, R29 ;  /* 0x0000001d00077202 */ /* 0x000fe20000000f00 */
[----:B------:R-:W-:Y:S06]  /*1e60*/  RET.REL.NODEC R4 `(_Z19InitialVelocityStepP8ParticleffPfS1_S1_) ;  /* 0xffffffe004647950 */ /* 0x000fec0003c3ffff */
.L_x_43:
        /* <DEDUP_REMOVED lines=9> */
.L_x_120:


//--------------------- .text._Z18InitParticleArraysP8Particlefff --------------------------
	.section	.text._Z18InitParticleArraysP8Particlefff,"ax",@progbits
	.align	128
        .global         _Z18InitParticleArraysP8Particlefff
        .type           _Z18InitParticleArraysP8Particlefff,@function
        .size           _Z18InitParticleArraysP8Particlefff,(.L_x_121 - _Z18InitParticleArraysP8Particlefff)
        .other          _Z18InitParticleArraysP8Particlefff,@"STO_CUDA_ENTRY STV_DEFAULT"
_Z18InitParticleArraysP8Particlefff:
.text._Z18InitParticleArraysP8Particlefff:
[----:B------:R-:W-:Y:S01]  /*0000*/  LDC R1, c[0x0][0x37c] ;  /* 0x0000df00ff017b82 */ /* 0x000fe20000000800 */
[----:B------:R-:W0:Y:S01]  /*0010*/  S2R R6, SR_CTAID.X ;  /* 0x0000000000067919 */ /* 0x000e220000002500 */
[----:B------:R-:W0:Y:S01]  /*0020*/  LDCU UR4, c[0x0][0x360] ;  /* 0x00006c00ff0477ac */ /* 0x000e220008000800 */
[----:B------:R-:W0:Y:S02]  /*0030*/  S2R R7, SR_TID.X ;  /* 0x0000000000077919 */ /* 0x000e240000002100 */
[----:B0-----:R-:W-:-:S05]  /*0040*/  IMAD R7, R6, UR4, R7 ;  /* 0x0000000406077c24 */ /* 0x001fca000f8e0207 */
[----:B------:R-:W-:-:S13]  /*0050*/  ISETP.GT.AND P0, PT, R7, 0x57616, PT ;  /* 0x000576160700780c */ /* 0x000fda0003f04270 */
[----:B------:R-:W-:Y:S05]  /*0060*/  @P0 EXIT ;  /* 0x000000000000094d */ /* 0x000fea0003800000 */
[----:B------:R-:W0:Y:S01]  /*0070*/  LDCU UR4, c[0x0][0x388] ;  /* 0x00007100ff0477ac */ /* 0x000e220008000800 */
[----:B------:R-:W-:Y:S01]  /*0080*/  IMAD.HI R0, R7, 0x1a004e01, RZ ;  /* 0x1a004e0107007827 */ /* 0x000fe200078e02ff */
[----:B------:R-:W1:Y:S01]  /*0090*/  MUFU.RCP64H R11, 9.9999946542084217072e-05 ;  /* 0x3f1a36e2000b7908 */ /* 0x000e620000001800 */
[----:B------:R-:W-:Y:S01]  /*00a0*/  BSSY.RECONVERGENT B0, `(.L_x_44) ;  /* 0x000002e000007945 */ /* 0x000fe20003800200 */
[----:B------:R-:W-:Y:S01]  /*00b0*/  UMOV UR5, 0x3eb7a13f ;  /* 0x3eb7a13f00057882 */ /* 0x000fe20000000000 */
[----:B------:R-:W-:Y:S01]  /*00c0*/  IMAD.MOV.U32 R2, RZ, RZ, -0x14e3bcd3 ;  /* 0xeb1c432dff027424 */ /* 0x000fe200078e00ff */
[----:B------:R-:W-:Y:S01]  /*00d0*/  SHF.R.U32.HI R3, RZ, 0x1f, R0 ;  /* 0x0000001fff037819 */ /* 0x000fe20000011600 */
[----:B------:R-:W-:Y:S01]  /*00e0*/  IMAD.MOV.U32 R10, RZ, RZ, 0x1 ;  /* 0x00000001ff0a7424 */ /* 0x000fe200078e00ff */
[----:B------:R-:W-:Y:S01]  /*00f0*/  UMOV UR6, 0xeb1c432d ;  /* 0xeb1c432d00067882 */ /* 0x000fe20000000000 */
[----:B------:R-:W-:Y:S01]  /*0100*/  IMAD.MOV.U32 R6, RZ, RZ, RZ ;  /* 0x000000ffff067224 */ /* 0x000fe200078e00ff */
[----:B------:R-:W-:Y:S01]  /*0110*/  LEA.HI.SX32 R0, R0, R3, 0x17 ;  /* 0x0000000300007211 */ /* 0x000fe200078fbaff */
[----:B------:R-:W-:-:S02]  /*0120*/  IMAD.MOV.U32 R3, RZ, RZ, 0x3f1a36e2 ;  /* 0x3f1a36e2ff037424 */ /* 0x000fc400078e00ff */
[----:B------:R-:W-:Y:S01]  /*0130*/  IMAD.HI R28, R7, -0x193d4bb7, R6 ;  /* 0xe6c2b449071c7827 */ /* 0x000fe200078e0206 */
[----:B------:R2:W-:Y:S04]  /*0140*/  I2F.F64 R4, R0 ;  /* 0x0000000000047312 */ /* 0x0005e80000201c00 */
[----:B------:R-:W-:Y:S01]  /*0150*/  SHF.R.U32.HI R29, RZ, 0x1f, R28 ;  /* 0x0000001fff1d7819 */ /* 0x000fe2000001161c */
[----:B-1----:R-:W-:-:S03]  /*0160*/  DFMA R12, R10, -R2, 1 ;  /* 0x3ff000000a0c742b */ /* 0x002fc60000000802 */
[----:B0-----:R-:W0:Y:S01]  /*0170*/  F2F.F64.F32 R8, UR4 ;  /* 0x0000000400087d10 */ /* 0x001e220008201800 */
[----:B------:R-:W-:Y:S01]  /*0180*/  UMOV UR4, 0xed2b810f ;  /* 0xed2b810f00047882 */ /* 0x000fe20000000000 */
[----:B------:R-:W-:Y:S01]  /*0190*/  LEA.HI.SX32 R29, R28, R29, 0x1a ;  /* 0x0000001d1c1d7211 */ /* 0x000fe200078fd2ff */
[----:B------:R-:W-:Y:S02]  /*01a0*/  IMAD.MOV.U32 R28, RZ, RZ, RZ ;  /* 0x000000ffff1c7224 */ /* 0x000fe400078e00ff */
[----:B------:R-:W-:Y:S02]  /*01b0*/  DFMA R12, R12, R12, R12 ;  /* 0x0000000c0c0c722b */ /* 0x000fe4000000000c */
[----:B--2---:R-:W-:-:S04]  /*01c0*/  IMAD.HI R0, R29, -0x193d4bb7, R28 ;  /* 0xe6c2b4491d007827 */ /* 0x004fc800078e021c */
[----:B------:R-:W-:Y:S02]  /*01d0*/  IMAD R28, R29, -0x47, R7 ;  /* 0xffffffb91d1c7824 */ /* 0x000fe400078e0207 */
[----:B------:R-:W-:Y:S02]  /*01e0*/  DFMA R12, R10, R12, R10 ;  /* 0x0000000c0a0c722b */ /* 0x000fe4000000000a */
[----:B0-----:R-:W-:Y:S01]  /*01f0*/  DFMA R4, R4, UR4, R8 ;  /* 0x0000000404047c2b */ /* 0x001fe20008000008 */
[----:B------:R-:W0:Y:S05]  /*0200*/  LDCU.64 UR4, c[0x0][0x358] ;  /* 0x00006b00ff0477ac */ /* 0x000e2a0008000a00 */
[----:B------:R-:W1:Y:S01]  /*0210*/  F2F.F32.F64 R24, R4 ;  /* 0x0000000400187310 */ /* 0x000e620000301000 */
[----:B------:R-:W-:-:S08]  /*0220*/  DFMA R8, R12, -R2, 1 ;  /* 0x3ff000000c08742b */ /* 0x000fd00000000802 */
[----:B------:R-:W-:Y:S01]  /*0230*/  DFMA R8, R12, R8, R12 ;  /* 0x000000080c08722b */ /* 0x000fe2000000000c */
[----:B-1----:R-:W1:Y:S07]  /*0240*/  F2F.F64.F32 R24, R24 ;  /* 0x0000001800187310 */ /* 0x002e6e0000201800 */
[----:B-1----:R-:W-:Y:S01]  /*0250*/  DMUL R10, R24, R8 ;  /* 0x00000008180a7228 */ /* 0x002fe20000000000 */
[----:B------:R-:W-:-:S07]  /*0260*/  FSETP.GEU.AND P1, PT, |R25|, 6.5827683646048100446e-37, PT ;  /* 0x036000001900780b */ /* 0x000fce0003f2e200 */
[----:B------:R-:W-:Y:S01]  /*0270*/  DFMA R12, R10, -R2, R24 ;  /* 0x800000020a0c722b */ /* 0x000fe20000000018 */
[----:B------:R-:W1:Y:S07]  /*0280*/  LDC.64 R2, c[0x0][0x380] ;  /* 0x0000e000ff027b82 */ /* 0x000e6e0000000a00 */
[----:B------:R-:W-:Y:S01]  /*0290*/  DFMA R4, R8, R12, R10 ;  /* 0x0000000c0804722b */ /* 0x000fe2000000000a */
[----:B------:R-:W-:-:S04]  /*02a0*/  SHF.R.U32.HI R9, RZ, 0x1f, R0 ;  /* 0x0000001fff097819 */ /* 0x000fc80000011600 */
[----:B------:R-:W-:-:S05]  /*02b0*/  LEA.HI.SX32 R9, R0, R9, 0x1a ;  /* 0x0000000900097211 */ /* 0x000fca00078fd2ff */
[----:B------:R-:W-:Y:S01]  /*02c0*/  FFMA R6, RZ, 0.60239994525909423828, R5 ;  /* 0x3f1a36e2ff067823 */ /* 0x000fe20000000005 */
[----:B------:R-:W-:-:S04]  /*02d0*/  IMAD R8, R9, -0x47, R29 ;  /* 0xffffffb909087824 */ /* 0x000fc800078e021d */
[----:B------:R-:W-:Y:S01]  /*02e0*/  FSETP.GT.AND P0, PT, |R6|, 1.469367938527859385e-39, PT ;  /* 0x001000000600780b */ /* 0x000fe20003f04200 */
[----:B-1----:R-:W-:-:S04]  /*02f0*/  IMAD.WIDE R6, R7, 0x18, R2 ;  /* 0x0000001807067825 */ /* 0x002fc800078e0202 */
[----:B------:R-:W-:-:S08]  /*0300*/  IMAD.MOV.U32 R3, RZ, RZ, 0x3f1a36e2 ;  /* 0x3f1a36e2ff037424 */ /* 0x000fd000078e00ff */
[----:B0-----:R-:W-:Y:S05]  /*0310*/  @P0 BRA P1, `(.L_x_45) ;  /* 0x0000000000180947 */ /* 0x001fea0000800000 */
[----:B------:R-:W-:Y:S01]  /*0320*/  IMAD.MOV.U32 R14, RZ, RZ, R24 ;  /* 0x000000ffff0e7224 */ /* 0x000fe200078e0018 */
[----:B------:R-:W-:Y:S01]  /*0330*/  MOV R0, 0x360 ;  /* 0x0000036000007802 */ /* 0x000fe20000000f00 */
[----:B------:R-:W-:-:S07]  /*0340*/  IMAD.MOV.U32 R15, RZ, RZ, R25 ;  /* 0x000000ffff0f7224 */ /* 0x000fce00078e0019 */
[----:B------:R-:W-:Y:S05]  /*0350*/  CALL.REL.NOINC `($__internal_2_$__cuda_sm20_div_rn_f64_full) ;  /* 0x00000004004c7944 */ /* 0x000fea0003c00000 */
[----:B------:R-:W-:Y:S02]  /*0360*/  IMAD.MOV.U32 R4, RZ, RZ, R10 ;  /* 0x000000ffff047224 */ /* 0x000fe400078e000a */
[----:B------:R-:W-:-:S07]  /*0370*/  IMAD.MOV.U32 R5, RZ, RZ, R11 ;  /* 0x000000ffff057224 */ /* 0x000fce00078e000b */
.L_x_45:
[----:B------:R-:W-:Y:S05]  /*0380*/  BSYNC.RECONVERGENT B0 ;  /* 0x0000000000007941 */ /* 0x000fea0003800200 */
.L_x_44:
[----:B------:R-:W0:Y:S01]  /*0390*/  LDCU UR7, c[0x0][0x38c] ;  /* 0x00007180ff0777ac */ /* 0x000e220008000800 */
[----:B------:R-:W1:Y:S01]  /*03a0*/  MUFU.RCP64H R15, 9.9999946542084217072e-05 ;  /* 0x3f1a36e2000f7908 */ /* 0x000e620000001800 */
[----:B------:R-:W-:Y:S01]  /*03b0*/  IMAD.MOV.U32 R10, RZ, RZ, -0x14e3bcd3 ;  /* 0xeb1c432dff0a7424 */ /* 0x000fe200078e00ff */
[----:B------:R-:W-:Y:S01]  /*03c0*/  BSSY.RECONVERGENT B0, `(.L_x_46) ;  /* 0x000001e000007945 */ /* 0x000fe20003800200 */
[----:B------:R-:W-:Y:S01]  /*03d0*/  IMAD.MOV.U32 R11, RZ, RZ, 0x3f1a36e2 ;  /* 0x3f1a36e2ff0b7424 */ /* 0x000fe200078e00ff */
[----:B------:R-:W-:Y:S01]  /*03e0*/  UMOV UR8, 0xed2b810f ;  /* 0xed2b810f00087882 */ /* 0x000fe20000000000 */
[----:B------:R-:W-:Y:S01]  /*03f0*/  IMAD.MOV.U32 R14, RZ, RZ, 0x1 ;  /* 0x00000001ff0e7424 */ /* 0x000fe200078e00ff */
[----:B------:R-:W-:Y:S02]  /*0400*/  UMOV UR9, 0x3eb7a13f ;  /* 0x3eb7a13f00097882 */ /* 0x000fe40000000000 */
[----:B------:R-:W-:Y:S08]  /*0410*/  I2F.F64 R8, R8 ;  /* 0x0000000800087312 */ /* 0x000ff00000201c00 */
[----:B------:R-:W2:Y:S01]  /*0420*/  FRND.F64.FLOOR R4, R4 ;  /* 0x0000000400047313 */ /* 0x000ea20000305800 */
[----:B-1----:R-:W-:-:S07]  /*0430*/  DFMA R16, R14, -R10, 1 ;  /* 0x3ff000000e10742b */ /* 0x002fce000000080a */
[----:B0-----:R-:W0:Y:S01]  /*0440*/  F2F.F64.F32 R12, UR7 ;  /* 0x00000007000c7d10 */ /* 0x001e220008201800 */
[----:B------:R-:W-:Y:S02]  /*0450*/  DFMA R16, R16, R16, R16 ;  /* 0x000000101010722b */ /* 0x000fe40000000010 */
[----:B--2---:R-:W-:-:S06]  /*0460*/  DFMA R24, R4, -R10, R24 ;  /* 0x8000000a0418722b */ /* 0x004fcc0000000018 */
[----:B------:R-:W-:Y:S02]  /*0470*/  DFMA R16, R14, R16, R14 ;  /* 0x000000100e10722b */ /* 0x000fe4000000000e */
[----:B0-----:R-:W-:-:S06]  /*0480*/  DFMA R12, R8, UR8, R12 ;  /* 0x00000008080c7c2b */ /* 0x001fcc000800000c */
[C---:B------:R-:W-:Y:S01]  /*0490*/  DFMA R14, R16.reuse, -R10, 1 ;  /* 0x3ff00000100e742b */ /* 0x040fe2000000080a */
[----:B------:R-:W0:Y:S07]  /*04a0*/  F2F.F32.F64 R25, R24 ;  /* 0x0000001800197310 */ /* 0x000e2e0000301000 */
[----:B------:R-:W-:Y:S01]  /*04b0*/  DFMA R16, R16, R14, R16 ;  /* 0x0000000e1010722b */ /* 0x000fe20000000010 */
[----:B------:R-:W1:Y:S01]  /*04c0*/  F2F.F32.F64 R9, R12 ;  /* 0x0000000c00097310 */ /* 0x000e620000301000 */
[----:B0-----:R0:W-:Y:S07]  /*04d0*/  STG.E desc[UR4][R6.64], R25 ;  /* 0x0000001906007986 */ /* 0x0011ee000c101904 */
        /* <DEDUP_REMOVED lines=9> */
[----:B------:R-:W-:Y:S01]  /*0570*/  MOV R0, 0x5a0 ;  /* 0x000005a000007802 */ /* 0x000fe20000000f00 */
[----:B------:R-:W-:-:S07]  /*0580*/  IMAD.MOV.U32 R15, RZ, RZ, R9 ;  /* 0x000000ffff0f7224 */ /* 0x000fce00078e0009 */
[----:B------:R-:W-:Y:S05]  /*0590*/  CALL.REL.NOINC `($__internal_2_$__cuda_sm20_div_rn_f64_full) ;  /* 0x0000000000bc7944 */ /* 0x000fea0003c00000 */
.L_x_47:
[----:B------:R-:W-:Y:S05]  /*05a0*/  BSYNC.RECONVERGENT B0 ;  /* 0x0000000000007941 */ /* 0x000fea0003800200 */
.L_x_46:
[----:B------:R-:W0:Y:S01]  /*05b0*/  LDCU UR7, c[0x0][0x390] ;  /* 0x00007200ff0777ac */ /* 0x000e220008000800 */
[----:B------:R-:W1:Y:S01]  /*05c0*/  MUFU.RCP64H R15, 9.9999946542084217072e-05 ;  /* 0x3f1a36e2000f7908 */ /* 0x000e620000001800 */
[----:B------:R-:W-:Y:S01]  /*05d0*/  IMAD.MOV.U32 R4, RZ, RZ, -0x14e3bcd3 ;  /* 0xeb1c432dff047424 */ /* 0x000fe200078e00ff */
[----:B------:R-:W-:Y:S01]  /*05e0*/  MOV R5, 0x3f1a36e2 ;  /* 0x3f1a36e200057802 */ /* 0x000fe20000000f00 */
[----:B------:R-:W-:Y:S01]  /*05f0*/  IMAD.MOV.U32 R14, RZ, RZ, 0x1 ;  /* 0x00000001ff0e7424 */ /* 0x000fe200078e00ff */
[----:B------:R-:W-:Y:S01]  /*0600*/  UMOV UR8, 0xed2b810f ;  /* 0xed2b810f00087882 */ /* 0x000fe20000000000 */
[----:B------:R-:W-:Y:S01]  /*0610*/  UMOV UR9, 0x3eb7a13f ;  /* 0x3eb7a13f00097882 */ /* 0x000fe20000000000 */
[----:B------:R-:W-:Y:S02]  /*0620*/  BSSY.RECONVERGENT B0, `(.L_x_48) ;  /* 0x000001c000007945 */ /* 0x000fe40003800200 */
        /* <DEDUP_REMOVED lines=25> */
[----:B------:R-:W-:Y:S02]  /*07c0*/  IMAD.MOV.U32 R4, RZ, RZ, R10 ;  /* 0x000000ffff047224 */ /* 0x000fe400078e000a */
[----:B------:R-:W-:-:S07]  /*07d0*/  IMAD.MOV.U32 R5, RZ, RZ, R11 ;  /* 0x000000ffff057224 */ /* 0x000fce00078e000b */
.L_x_49:
[----:B------:R-:W-:Y:S05]  /*07e0*/  BSYNC.RECONVERGENT B0 ;  /* 0x0000000000007941 */ /* 0x000fea0003800200 */
.L_x_48:
[----:B------:R-:W0:Y:S01]  /*07f0*/  FRND.F64.FLOOR R4, R4 ;  /* 0x0000000400047313 */ /* 0x000e220000305800 */
[----:B------:R-:W-:Y:S01]  /*0800*/  UMOV UR8, 0xeb1c432d ;  /* 0xeb1c432d00087882 */ /* 0x000fe20000000000 */
[----:B------:R-:W-:Y:S01]  /*0810*/  UMOV UR9, 0x3f1a36e2 ;  /* 0x3f1a36e200097882 */ /* 0x000fe20000000000 */
[----:B------:R-:W-:Y:S04]  /*0820*/  STG.E desc[UR4][R6.64+0xc], RZ ;  /* 0x00000cff06007986 */ /* 0x000fe8000c101904 */
[----:B------:R-:W-:Y:S04]  /*0830*/  STG.E desc[UR4][R6.64+0x10], RZ ;  /* 0x000010ff06007986 */ /* 0x000fe8000c101904 */
[----:B------:R-:W-:Y:S01]  /*0840*/  STG.E desc[UR4][R6.64+0x14], RZ ;  /* 0x000014ff06007986 */ /* 0x000fe2000c101904 */
[----:B0-----:R-:W-:-:S10]  /*0850*/  DFMA R24, R4, -UR8, R24 ;  /* 0x8000000804187c2b */ /* 0x001fd40008000018 */
[----:B------:R-:W0:Y:S02]  /*0860*/  F2F.F32.F64 R25, R24 ;  /* 0x0000001800197310 */ /* 0x000e240000301000 */
[----:B0-----:R-:W-:Y:S01]  /*0870*/  STG.E desc[UR4][R6.64+0x8], R25 ;  /* 0x0000081906007986 */ /* 0x001fe2000c101904 */
[----:B------:R-:W-:Y:S05]  /*0880*/  EXIT ;  /* 0x000000000000794d */ /* 0x000fea0003800000 */
        .weak           $__internal_2_$__cuda_sm20_div_rn_f64_full
        .type           $__internal_2_$__cuda_sm20_div_rn_f64_full,@function
        .size           $__internal_2_$__cuda_sm20_div_rn_f64_full,(.L_x_121 - $__internal_2_$__cuda_sm20_div_rn_f64_full)
$__internal_2_$__cuda_sm20_div_rn_f64_full:
[C---:B------:R-:W-:Y:S01]  /*0890*/  FSETP.GEU.AND P0, PT, |R3|.reuse, 1.469367938527859385e-39, PT ;  /* 0x001000000300780b */ /* 0x040fe20003f0e200 */
[----:B------:R-:W-:Y:S01]  /*08a0*/  IMAD.U32 R12, RZ, RZ, UR6 ;  /* 0x00000006ff0c7e24 */ /* 0x000fe2000f8e00ff */
[----:B------:R-:W-:Y:S01]  /*08b0*/  LOP3.LUT R2, R3, 0x800fffff, RZ, 0xc0, !PT ;  /* 0x800fffff03027812 */ /* 0x000fe200078ec0ff */
[----:B------:R-:W-:Y:S01]  /*08c0*/  IMAD.MOV.U32 R13, RZ, RZ, R3 ;  /* 0x000000ffff0d7224 */ /* 0x000fe200078e0003 */
[C---:B------:R-:W-:Y:S01]  /*08d0*/  FSETP.GEU.AND P2, PT, |R15|.reuse, 1.469367938527859385e-39, PT ;  /* 0x001000000f00780b */ /* 0x040fe20003f4e200 */
[----:B------:R-:W-:Y:S01]  /*08e0*/  IMAD.U32 R10, RZ, RZ, UR6 ;  /* 0x00000006ff0a7e24 */ /* 0x000fe2000f8e00ff */
[----:B------:R-:W-:Y:S01]  /*08f0*/  LOP3.LUT R11, R2, 0x3ff00000, RZ, 0xfc, !PT ;  /* 0x3ff00000020b7812 */ /* 0x000fe200078efcff */
[----:B------:R-:W-:Y:S01]  /*0900*/  IMAD.MOV.U32 R16, RZ, RZ, 0x1 ;  /* 0x00000001ff107424 */ /* 0x000fe200078e00ff */
[----:B------:R-:W-:Y:S01]  /*0910*/  LOP3.LUT R2, R15, 0x7ff00000, RZ, 0xc0, !PT ;  /* 0x7ff000000f027812 */ /* 0x000fe200078ec0ff */
[----:B------:R-:W-:Y:S01]  /*0920*/  IMAD.MOV.U32 R4, RZ, RZ, 0x1ca00000 ;  /* 0x1ca00000ff047424 */ /* 0x000fe200078e00ff */
[----:B------:R-:W-:Y:S01]  /*0930*/  LOP3.LUT R26, R3, 0x7ff00000, RZ, 0xc0, !PT ;  /* 0x7ff00000031a7812 */ /* 0x000fe200078ec0ff */
[----:B------:R-:W-:Y:S02]  /*0940*/  BSSY.RECONVERGENT B1, `(.L_x_50) ;  /* 0x000004e000017945 */ /* 0x000fe40003800200 */
[----:B------:R-:W-:Y:S01]  /*0950*/  @!P0 DMUL R10, R12, 8.98846567431157953865e+307 ;  /* 0x7fe000000c0a8828 */ /* 0x000fe20000000000 */
[----:B------:R-:W-:-:S03]  /*0960*/  ISETP.GE.U32.AND P1, PT, R2, R26, PT ;  /* 0x0000001a0200720c */ /* 0x000fc60003f26070 */
[----:B------:R-:W-:Y:S02]  /*0970*/  @!P2 LOP3.LUT R5, R13, 0x7ff00000, RZ, 0xc0, !PT ;  /* 0x7ff000000d05a812 */ /* 0x000fe400078ec0ff */
[----:B------:R-:W0:Y:S01]  /*0980*/  MUFU.RCP64H R17, R11 ;  /* 0x0000000b00117308 */ /* 0x000e220000001800 */
[----:B------:R-:W-:Y:S02]  /*0990*/  @!P2 MOV R22, RZ ;  /* 0x000000ff0016a202 */ /* 0x000fe40000000f00 */
[----:B------:R-:W-:Y:S02]  /*09a0*/  @!P2 ISETP.GE.U32.AND P3, PT, R2, R5, PT ;  /* 0x000000050200a20c */ /* 0x000fe40003f66070 */
[----:B------:R-:W-:Y:S02]  /*09b0*/  @!P0 LOP3.LUT R26, R11, 0x7ff00000, RZ, 0xc0, !PT ;  /* 0x7ff000000b1a8812 */ /* 0x000fe400078ec0ff */
[----:B------:R-:W-:-:S03]  /*09c0*/  @!P2 SEL R5, R4, 0x63400000, !P3 ;  /* 0x634000000405a807 */ /* 0x000fc60005800000 */
[----:B------:R-:W-:Y:S01]  /*09d0*/  VIADD R27, R26, 0xffffffff ;  /* 0xffffffff1a1b7836 */ /* 0x000fe20000000000 */
[----:B------:R-:W-:-:S04]  /*09e0*/  @!P2 LOP3.LUT R5, R5, 0x80000000, R15, 0xf8, !PT ;  /* 0x800000000505a812 */ /* 0x000fc800078ef80f */
[----:B------:R-:W-:Y:S01]  /*09f0*/  @!P2 LOP3.LUT R23, R5, 0x100000, RZ, 0xfc, !PT ;  /* 0x001000000517a812 */ /* 0x000fe200078efcff */
[----:B------:R-:W-:Y:S01]  /*0a00*/  IMAD.MOV.U32 R5, RZ, RZ, R2 ;  /* 0x000000ffff057224 */ /* 0x000fe200078e0002 */
[----:B0-----:R-:W-:-:S08]  /*0a10*/  DFMA R20, R16, -R10, 1 ;  /* 0x3ff000001014742b */ /* 0x001fd0000000080a */
[----:B------:R-:W-:-:S08]  /*0a20*/  DFMA R20, R20, R20, R20 ;  /* 0x000000141414722b */ /* 0x000fd00000000014 */
[----:B------:R-:W-:Y:S01]  /*0a30*/  DFMA R20, R16, R20, R16 ;  /* 0x000000141014722b */ /* 0x000fe20000000010 */
[----:B------:R-:W-:Y:S01]  /*0a40*/  SEL R17, R4, 0x63400000, !P1 ;  /* 0x6340000004117807 */ /* 0x000fe20004800000 */
[----:B------:R-:W-:-:S03]  /*0a50*/  IMAD.MOV.U32 R16, RZ, RZ, R14 ;  /* 0x000000ffff107224 */ /* 0x000fc600078e000e */
[----:B------:R-:W-:-:S03]  /*0a60*/  LOP3.LUT R17, R17, 0x800fffff, R15, 0xf8, !PT ;  /* 0x800fffff11117812 */ /* 0x000fc600078ef80f */
[----:B------:R-:W-:-:S03]  /*0a70*/  DFMA R18, R20, -R10, 1 ;  /* 0x3ff000001412742b */ /* 0x000fc6000000080a */
[----:B------:R-:W-:-:S05]  /*0a80*/  @!P2 DFMA R16, R16, 2, -R22 ;  /* 0x400000001010a82b */ /* 0x000fca0000000816 */
[----:B------:R-:W-:-:S05]  /*0a90*/  DFMA R18, R20, R18, R20 ;  /* 0x000000121412722b */ /* 0x000fca0000000014 */
[----:B------:R-:W-:-:S03]  /*0aa0*/  @!P2 LOP3.LUT R5, R17, 0x7ff00000, RZ, 0xc0, !PT ;  /* 0x7ff000001105a812 */ /* 0x000fc600078ec0ff */
[----:B------:R-:W-:Y:S02]  /*0ab0*/  DMUL R20, R18, R16 ;  /* 0x0000001012147228 */ /* 0x000fe40000000000 */
[----:B------:R-:W-:-:S05]  /*0ac0*/  VIADD R22, R5, 0xffffffff ;  /* 0xffffffff05167836 */ /* 0x000fca0000000000 */
[----:B------:R-:W-:Y:S01]  /*0ad0*/  ISETP.GT.U32.AND P0, PT, R22, 0x7feffffe, PT ;  /* 0x7feffffe1600780c */ /* 0x000fe20003f04070 */
[----:B------:R-:W-:-:S03]  /*0ae0*/  DFMA R22, R20, -R10, R16 ;  /* 0x8000000a1416722b */ /* 0x000fc60000000010 */
[----:B------:R-:W-:-:S05]  /*0af0*/  ISETP.GT.U32.OR P0, PT, R27, 0x7feffffe, P0 ;  /* 0x7feffffe1b00780c */ /* 0x000fca0000704470 */
[----:B------:R-:W-:-:S08]  /*0b00*/  DFMA R22, R18, R22, R20 ;  /* 0x000000161216722b */ /* 0x000fd00000000014 */
[----:B------:R-:W-:Y:S05]  /*0b10*/  @P0 BRA `(.L_x_51) ;  /* 0x00000000006c0947 */ /* 0x000fea0003800000 */
[----:B------:R-:W-:-:S04]  /*0b20*/  LOP3.LUT R15, R13, 0x7ff00000, RZ, 0xc0, !PT ;  /* 0x7ff000000d0f7812 */ /* 0x000fc800078ec0ff */
[CC--:B------:R-:W-:Y:S02]  /*0b30*/  VIADDMNMX R5, R2.reuse, -R15.reuse, 0xb9600000, !PT ;  /* 0xb960000002057446 */ /* 0x0c0fe4000780090f */
[----:B------:R-:W-:Y:S02]  /*0b40*/  ISETP.GE.U32.AND P0, PT, R2, R15, PT ;  /* 0x0000000f0200720c */ /* 0x000fe40003f06070 */
[----:B------:R-:W-:Y:S02]  /*0b50*/  VIMNMX R2, PT, PT, R5, 0x46a00000, PT ;  /* 0x46a0000005027848 */ /* 0x000fe40003fe0100 */
[----:B------:R-:W-:Y:S01]  /*0b60*/  SEL R5, R4, 0x63400000, !P0 ;  /* 0x6340000004057807 */ /* 0x000fe20004000000 */
[----:B------:R-:W-:-:S04]  /*0b70*/  IMAD.MOV.U32 R4, RZ, RZ, RZ ;  /* 0x000000ffff047224 */ /* 0x000fc800078e00ff */
[----:B------:R-:W-:-:S04]  /*0b80*/  IMAD.IADD R2, R2, 0x1, -R5 ;  /* 0x0000000102027824 */ /* 0x000fc800078e0a05 */
[----:B------:R-:W-:-:S06]  /*0b90*/  VIADD R5, R2, 0x7fe00000 ;  /* 0x7fe0000002057836 */ /* 0x000fcc0000000000 */
[----:B------:R-:W-:-:S10]  /*0ba0*/  DMUL R18, R22, R4 ;  /* 0x0000000416127228 */ /* 0x000fd40000000000 */
[----:B------:R-:W-:-:S13]  /*0bb0*/  FSETP.GTU.AND P0, PT, |R19|, 1.469367938527859385e-39, PT ;  /* 0x001000001300780b */ /* 0x000fda0003f0c200 */
[----:B------:R-:W-:Y:S05]  /*0bc0*/  @P0 BRA `(.L_x_52) ;  /* 0x0000000000940947 */ /* 0x000fea0003800000 */
[----:B------:R-:W-:-:S06]  /*0bd0*/  DFMA R10, R22, -R10, R16 ;  /* 0x8000000a160a722b */ /* 0x000fcc0000000010 */
[----:B------:R-:W-:-:S04]  /*0be0*/  IMAD.MOV.U32 R10, RZ, RZ, RZ ;  /* 0x000000ffff0a7224 */ /* 0x000fc800078e00ff */
[C---:B------:R-:W-:Y:S02]  /*0bf0*/  FSETP.NEU.AND P0, PT, R11.reuse, RZ, PT ;  /* 0x000000ff0b00720b */ /* 0x040fe40003f0d000 */
[----:B------:R-:W-:-:S04]  /*0c00*/  LOP3.LUT R13, R11, 0x80000000, R13, 0x48, !PT ;  /* 0x800000000b0d7812 */ /* 0x000fc800078e480d */
[----:B------:R-:W-:-:S07]  /*0c10*/  LOP3.LUT R11, R13, R5, RZ, 0xfc, !PT ;  /* 0x000000050d0b7212 */ /* 0x000fce00078efcff */
[----:B------:R-:W-:Y:S05]  /*0c20*/  @!P0 BRA `(.L_x_52) ;  /* 0x00000000007c8947 */ /* 0x000fea0003800000 */
[----:B------:R-:W-:Y:S01]  /*0c30*/  IMAD.MOV R5, RZ, RZ, -R2 ;  /* 0x000000ffff057224 */ /* 0x000fe200078e0a02 */
[----:B------:R-:W-:Y:S01]  /*0c40*/  DMUL.RP R10, R22, R10 ;  /* 0x0000000a160a7228 */ /* 0x000fe20000008000 */
[----:B------:R-:W-:-:S06]  /*0c50*/  IMAD.MOV.U32 R4, RZ, RZ, RZ ;  /* 0x000000ffff047224 */ /* 0x000fcc00078e00ff */
[----:B------:R-:W-:-:S03]  /*0c60*/  DFMA R4, R18, -R4, R22 ;  /* 0x800000041204722b */ /* 0x000fc60000000016 */
[----:B------:R-:W-:-:S03]  /*0c70*/  LOP3.LUT R13, R11, R13, RZ, 0x3c, !PT ;  /* 0x0000000d0b0d7212 */ /* 0x000fc600078e3cff */
[----:B------:R-:W-:-:S04]  /*0c80*/  IADD3 R4, PT, PT, -R2, -0x43300000, RZ ;  /* 0xbcd0000002047810 */ /* 0x000fc80007ffe1ff */
[----:B------:R-:W-:-:S04]  /*0c90*/  FSETP.NEU.AND P0, PT, |R5|, R4, PT ;  /* 0x000000040500720b */ /* 0x000fc80003f0d200 */
[----:B------:R-:W-:Y:S02]  /*0ca0*/  FSEL R18, R10, R18, !P0 ;  /* 0x000000120a127208 */ /* 0x000fe40004000000 */
[----:B------:R-:W-:Y:S01]  /*0cb0*/  FSEL R19, R13, R19, !P0 ;  /* 0x000000130d137208 */ /* 0x000fe20004000000 */
[----:B------:R-:W-:Y:S06]  /*0cc0*/  BRA `(.L_x_52) ;  /* 0x0000000000547947 */ /* 0x000fec0003800000 */
.L_x_51:
[----:B------:R-:W-:-:S14]  /*0cd0*/  DSETP.NAN.AND P0, PT, R14, R14, PT ;  /* 0x0000000e0e00722a */ /* 0x000fdc0003f08000 */
[----:B------:R-:W-:Y:S05]  /*0ce0*/  @P0 BRA `(.L_x_53) ;  /* 0x0000000000440947 */ /* 0x000fea0003800000 */
[----:B------:R-:W-:-:S14]  /*0cf0*/  DSETP.NAN.AND P0, PT, R12, R12, PT ;  /* 0x0000000c0c00722a */ /* 0x000fdc0003f08000 */
[----:B------:R-:W-:Y:S05]  /*0d00*/  @P0 BRA `(.L_x_54) ;  /* 0x0000000000300947 */ /* 0x000fea0003800000 */
[----:B------:R-:W-:Y:S01]  /*0d10*/  ISETP.NE.AND P0, PT, R5, R26, PT ;  /* 0x0000001a0500720c */ /* 0x000fe20003f05270 */
[----:B------:R-:W-:Y:S01]  /*0d20*/  IMAD.MOV.U32 R18, RZ, RZ, 0x0 ;  /* 0x00000000ff127424 */ /* 0x000fe200078e00ff */
[----:B------:R-:W-:-:S11]  /*0d30*/  MOV R19, 0xfff80000 ;  /* 0xfff8000000137802 */ /* 0x000fd60000000f00 */
[----:B------:R-:W-:Y:S05]  /*0d40*/  @!P0 BRA `(.L_x_52) ;  /* 0x0000000000348947 */ /* 0x000fea0003800000 */
[----:B------:R-:W-:Y:S02]  /*0d50*/  ISETP.NE.AND P0, PT, R5, 0x7ff00000, PT ;  /* 0x7ff000000500780c */ /* 0x000fe40003f05270 */
[----:B------:R-:W-:Y:S02]  /*0d60*/  LOP3.LUT R19, R15, 0x80000000, R13, 0x48, !PT ;  /* 0x800000000f137812 */ /* 0x000fe400078e480d */
[----:B------:R-:W-:-:S13]  /*0d70*/  ISETP.EQ.OR P0, PT, R26, RZ, !P0 ;  /* 0x000000ff1a00720c */ /* 0x000fda0004702670 */
[----:B------:R-:W-:Y:S01]  /*0d80*/  @P0 LOP3.LUT R2, R19, 0x7ff00000, RZ, 0xfc, !PT ;  /* 0x7ff0000013020812 */ /* 0x000fe200078efcff */
[----:B------:R-:W-:Y:S02]  /*0d90*/  @!P0 IMAD.MOV.U32 R18, RZ, RZ, RZ ;  /* 0x000000ffff128224 */ /* 0x000fe400078e00ff */
[----:B------:R-:W-:Y:S02]  /*0da0*/  @P0 IMAD.MOV.U32 R18, RZ, RZ, RZ ;  /* 0x000000ffff120224 */ /* 0x000fe400078e00ff */
[----:B------:R-:W-:Y:S01]  /*0db0*/  @P0 IMAD.MOV.U32 R19, RZ, RZ, R2 ;  /* 0x000000ffff130224 */ /* 0x000fe200078e0002 */
[----:B------:R-:W-:Y:S06]  /*0dc0*/  BRA `(.L_x_52) ;  /* 0x0000000000147947 */ /* 0x000fec0003800000 */
.L_x_54:
[----:B------:R-:W-:Y:S01]  /*0dd0*/  LOP3.LUT R19, R13, 0x80000, RZ, 0xfc, !PT ;  /* 0x000800000d137812 */ /* 0x000fe200078efcff */
[----:B------:R-:W-:Y:S01]  /*0de0*/  IMAD.MOV.U32 R18, RZ, RZ, R12 ;  /* 0x000000ffff127224 */ /* 0x000fe200078e000c */
[----:B------:R-:W-:Y:S06]  /*0df0*/  BRA `(.L_x_52) ;  /* 0x0000000000087947 */ /* 0x000fec0003800000 */
.L_x_53:
[----:B------:R-:W-:Y:S01]  /*0e00*/  LOP3.LUT R19, R15, 0x80000, RZ, 0xfc, !PT ;  /* 0x000800000f137812 */ /* 0x000fe200078efcff */
[----:B------:R-:W-:-:S07]  /*0e10*/  IMAD.MOV.U32 R18, RZ, RZ, R14 ;  /* 0x000000ffff127224 */ /* 0x000fce00078e000e */
.L_x_52:
[----:B------:R-:W-:Y:S05]  /*0e20*/  BSYNC.RECONVERGENT B1 ;  /* 0x0000000000017941 */ /* 0x000fea0003800200 */
.L_x_50:
[----:B------:R-:W-:Y:S02]  /*0e30*/  IMAD.MOV.U32 R4, RZ, RZ, R0 ;  /* 0x000000ffff047224 */ /* 0x000fe400078e0000 */
[----:B------:R-:W-:Y:S02]  /*0e40*/  IMAD.MOV.U32 R5, RZ, RZ, 0x0 ;  /* 0x00000000ff057424 */ /* 0x000fe400078e00ff */
[----:B------:R-:W-:Y:S02]  /*0e50*/  IMAD.MOV.U32 R10, RZ, RZ, R18 ;  /* 0x000000ffff0a7224 */ /* 0x000fe400078e0012 */
[----:B------:R-:W-:Y:S01]  /*0e60*/  IMAD.MOV.U32 R11, RZ, RZ, R19 ;  /* 0x000000ffff0b7224 */ /* 0x000fe200078e0013 */
[----:B------:R-:W-:Y:S06]  /*0e70*/  RET.REL.NODEC R4 `(_Z18InitParticleArraysP8Particlefff) ;  /* 0xfffffff004607950 */ /* 0x000fec0003c3ffff */
.L_x_55:
        /* <DEDUP_REMOVED lines=16> */
.L_x_121:


//--------------------- .text._Z14scatter_chargeP8ParticlefPf --------------------------
	.section	.text._Z14scatter_chargeP8ParticlefPf,"ax",@progbits
	.align	128
        .global         _Z14scatter_chargeP8ParticlefPf
        .type           _Z14scatter_chargeP8ParticlefPf,@function
        .size           _Z14scatter_chargeP8ParticlefPf,(.L_x_122 - _Z14scatter_chargeP8ParticlefPf)
        .other          _Z14scatter_chargeP8ParticlefPf,@"STO_CUDA_ENTRY STV_DEFAULT"
_Z14scatter_chargeP8ParticlefPf:
.text._Z14scatter_chargeP8ParticlefPf:
[----:B------:R-:W-:Y:S01]  /*0000*/  LDC R1, c[0x0][0x37c] ;  /* 0x0000df00ff017b82 */ /* 0x000fe20000000800 */
[----:B------:R-:W0:Y:S07]  /*0010*/  S2R R0, SR_TID.X ;  /* 0x0000000000007919 */ /* 0x000e2e0000002100 */
[----:B------:R-:W0:Y:S01]  /*0020*/  S2UR UR6, SR_CTAID.X ;  /* 0x00000000000679c3 */ /* 0x000e220000002500 */
[----:B------:R-:W1:Y:S07]  /*0030*/  LDCU.64 UR4, c[0x0][0x358] ;  /* 0x00006b00ff0477ac */ /* 0x000e6e0008000a00 */
[----:B------:R-:W0:Y:S08]  /*0040*/  LDC R5, c[0x0][0x360] ;  /* 0x0000d800ff057b82 */ /* 0x000e300000000800 */
[----:B------:R-:W2:Y:S01]  /*0050*/  LDC.64 R2, c[0x0][0x380] ;  /* 0x0000e000ff027b82 */ /* 0x000ea20000000a00 */
[----:B0-----:R-:W-:-:S04]  /*0060*/  IMAD R5, R5, UR6, R0 ;  /* 0x0000000605057c24 */ /* 0x001fc8000f8e0200 */
[----:B--2---:R-:W-:-:S05]  /*0070*/  IMAD.WIDE R2, R5, 0x18, R2 ;  /* 0x0000001805027825 */ /* 0x004fca00078e0202 */
[----:B-1----:R-:W2:Y:S01]  /*0080*/  LDG.E R10, desc[UR4][R2.64] ;  /* 0x00000004020a7981 */ /* 0x002ea2000c1e1900 */
[----:B------:R-:W0:Y:S01]  /*0090*/  MUFU.RCP64H R5, 6.249996658880263567e-06 ;  /* 0x3eda36e200057908 */ /* 0x000e220000001800 */
[----:B------:R-:W-:Y:S02]  /*00a0*/  IMAD.MOV.U32 R8, RZ, RZ, -0x14e3bcd3 ;  /* 0xeb1c432dff087424 */ /* 0x000fe400078e00ff */
[----:B------:R-:W-:Y:S01]  /*00b0*/  IMAD.MOV.U32 R9, RZ, RZ, 0x3eda36e2 ;  /* 0x3eda36e2ff097424 */ /* 0x000fe200078e00ff */
[----:B------:R-:W5:Y:S01]  /*00c0*/  LDG.E R12, desc[UR4][R2.64+0x4] ;  /* 0x00000404020c7981 */ /* 0x000f62000c1e1900 */
[----:B------:R-:W-:-:S03]  /*00d0*/  IMAD.MOV.U32 R4, RZ, RZ, 0x1 ;  /* 0x00000001ff047424 */ /* 0x000fc600078e00ff */
[----:B------:R1:W5:Y:S01]  /*00e0*/  LDG.E R14, desc[UR4][R2.64+0x8] ;  /* 0x00000804020e7981 */ /* 0x000362000c1e1900 */
[----:B------:R-:W-:Y:S01]  /*00f0*/  UMOV UR6, 0xeb1c432d ;  /* 0xeb1c432d00067882 */ /* 0x000fe20000000000 */
[----:B------:R-:W-:Y:S01]  /*0100*/  BSSY.RECONVERGENT B0, `(.L_x_56) ;  /* 0x0000015000007945 */ /* 0x000fe20003800200 */
[----:B0-----:R-:W-:-:S08]  /*0110*/  DFMA R6, R4, -R8, 1 ;  /* 0x3ff000000406742b */ /* 0x001fd00000000808 */
[----:B------:R-:W-:-:S08]  /*0120*/  DFMA R6, R6, R6, R6 ;  /* 0x000000060606722b */ /* 0x000fd00000000006 */
[----:B------:R-:W-:-:S08]  /*0130*/  DFMA R6, R4, R6, R4 ;  /* 0x000000060406722b */ /* 0x000fd00000000004 */
[----:B------:R-:W-:-:S08]  /*0140*/  DFMA R4, R6, -R8, 1 ;  /* 0x3ff000000604742b */ /* 0x000fd00000000808 */
[----:B------:R-:W-:Y:S01]  /*0150*/  DFMA R4, R6, R4, R6 ;  /* 0x000000040604722b */ /* 0x000fe20000000006 */
[----:B--2---:R-:W0:Y:S07]  /*0160*/  F2F.F64.F32 R10, R10 ;  /* 0x0000000a000a7310 */ /* 0x004e2e0000201800 */
[----:B0-----:R-:W-:Y:S01]  /*0170*/  DMUL R6, R10, R4 ;  /* 0x000000040a067228 */ /* 0x001fe20000000000 */
[----:B------:R-:W-:-:S07]  /*0180*/  FSETP.GEU.AND P1, PT, |R11|, 6.5827683646048100446e-37, PT ;  /* 0x036000000b00780b */ /* 0x000fce0003f2e200 */
[----:B-1----:R-:W-:-:S08]  /*0190*/  DFMA R2, R6, -R8, R10 ;  /* 0x800000080602722b */ /* 0x002fd0000000000a */
[----:B------:R-:W-:Y:S01]  /*01a0*/  DFMA R4, R4, R2, R6 ;  /* 0x000000020404722b */ /* 0x000fe20000000006 */
[----:B------:R-:W-:-:S09]  /*01b0*/  MOV R3, 0x3eda36e2 ;  /* 0x3eda36e200037802 */ /* 0x000fd20000000f00 */
[----:B------:R-:W-:-:S05]  /*01c0*/  FFMA R0, RZ, 0.42619997262954711914, R5 ;  /* 0x3eda36e2ff007823 */ /* 0x000fca0000000005 */
[----:B------:R-:W-:-:S13]  /*01d0*/  FSETP.GT.AND P0, PT, |R0|, 1.469367938527859385e-39, PT ;  /* 0x001000000000780b */ /* 0x000fda0003f04200 */
[----:B------:R-:W-:Y:S05]  /*01e0*/  @P0 BRA P1, `(.L_x_57) ;  /* 0x0000000000180947 */ /* 0x000fea0000800000 */
[----:B------:R-:W-:Y:S01]  /*01f0*/  IMAD.MOV.U32 R20, RZ, RZ, R10 ;  /* 0x000000ffff147224 */ /* 0x000fe200078e000a */
[----:B------:R-:W-:Y:S01]  /*0200*/  MOV R4, 0x230 ;  /* 0x0000023000047802 */ /* 0x000fe20000000f00 */
[----:B------:R-:W-:-:S07]  /*0210*/  IMAD.MOV.U32 R21, RZ, RZ, R11 ;  /* 0x000000ffff157224 */ /* 0x000fce00078e000b */
[----:B-----5:R-:W-:Y:S05]  /*0220*/  CALL.REL.NOINC `($__internal_3_$__cuda_sm20_div_rn_f64_full) ;  /* 0x0000000c00487944 */ /* 0x020fea0003c00000 */
[----:B------:R-:W-:Y:S01]  /*0230*/  IMAD.MOV.U32 R4, RZ, RZ, R8 ;  /* 0x000000ffff047224 */ /* 0x000fe200078e0008 */
[----:B------:R-:W-:-:S07]  /*0240*/  MOV R5, R9 ;  /* 0x0000000900057202 */ /* 0x000fce0000000f00 */
.L_x_57:
[----:B------:R-:W-:Y:S05]  /*0250*/  BSYNC.RECONVERGENT B0 ;  /* 0x0000000000007941 */ /* 0x000fea0003800200 */
.L_x_56:
[----:B------:R-:W0:Y:S01]  /*0260*/  MUFU.RCP64H R7, 6.249996658880263567e-06 ;  /* 0x3eda36e200077908 */ /* 0x000e220000001800 */
[----:B------:R-:W-:Y:S01]  /*0270*/  IMAD.MOV.U32 R8, RZ, RZ, -0x14e3bcd3 ;  /* 0xeb1c432dff087424 */ /* 0x000fe200078e00ff */
[----:B------:R-:W-:Y:S01]  /*0280*/  BSSY.RECONVERGENT B0, `(.L_x_58) ;  /* 0x0000017000007945 */ /* 0x000fe20003800200 */
[----:B------:R-:W-:Y:S02]  /*0290*/  IMAD.MOV.U32 R9, RZ, RZ, 0x3eda36e2 ;  /* 0x3eda36e2ff097424 */ /* 0x000fe400078e00ff */
        /* <DEDUP_REMOVED lines=17> */
[----:B------:R-:W-:-:S07]  /*03b0*/  MOV R4, 0x3d0 ;  /* 0x000003d000047802 */ /* 0x000fce0000000f00 */
[----:B------:R-:W-:Y:S05]  /*03c0*/  CALL.REL.NOINC `($__internal_3_$__cuda_sm20_div_rn_f64_full) ;  /* 0x0000000800e07944 */ /* 0x000fea0003c00000 */
[----:B------:R-:W-:Y:S02]  /*03d0*/  IMAD.MOV.U32 R6, RZ, RZ, R8 ;  /* 0x000000ffff067224 */ /* 0x000fe400078e0008 */
[----:B------:R-:W-:-:S07]  /*03e0*/  IMAD.MOV.U32 R7, RZ, RZ, R9 ;  /* 0x000000ffff077224 */ /* 0x000fce00078e0009 */
.L_x_59:
[----:B------:R-:W-:Y:S05]  /*03f0*/  BSYNC.RECONVERGENT B0 ;  /* 0x0000000000007941 */ /* 0x000fea0003800200 */
.L_x_58:
[----:B------:R-:W0:Y:S01]  /*0400*/  MUFU.RCP64H R9, 6.249996658880263567e-06 ;  /* 0x3eda36e200097908 */ /* 0x000e220000001800 */
[----:B------:R-:W-:Y:S01]  /*0410*/  MOV R4, 0xeb1c432d ;  /* 0xeb1c432d00047802 */ /* 0x000fe20000000f00 */
[----:B------:R-:W-:Y:S01]  /*0420*/  IMAD.MOV.U32 R5, RZ, RZ, 0x3eda36e2 ;  /* 0x3eda36e2ff057424 */ /* 0x000fe200078e00ff */
[----:B------:R-:W-:Y:S01]  /*0430*/  BSSY.RECONVERGENT B0, `(.L_x_60) ;  /* 0x0000016000007945 */ /* 0x000fe20003800200 */
[----:B------:R-:W-:-:S04]  /*0440*/  IMAD.MOV.U32 R8, RZ, RZ, 0x1 ;  /* 0x00000001ff087424 */ /* 0x000fc800078e00ff */
        /* <DEDUP_REMOVED lines=14> */
[----:B------:R-:W-:Y:S01]  /*0530*/  IMAD.MOV.U32 R20, RZ, RZ, R14 ;  /* 0x000000ffff147224 */ /* 0x000fe200078e000e */
[----:B------:R-:W-:Y:S02]  /*0540*/  MOV R21, R15 ;  /* 0x0000000f00157202 */ /* 0x000fe40000000f00 */
[----:B------:R-:W-:-:S07]  /*0550*/  MOV R4, 0x570 ;  /* 0x0000057000047802 */ /* 0x000fce0000000f00 */
[----:B------:R-:W-:Y:S05]  /*0560*/  CALL.REL.NOINC `($__internal_3_$__cuda_sm20_div_rn_f64_full) ;  /* 0x0000000800787944 */ /* 0x000fea0003c00000 */
[----:B------:R-:W-:Y:S02]  /*0570*/  IMAD.MOV.U32 R4, RZ, RZ, R8 ;  /* 0x000000ffff047224 */ /* 0x000fe400078e0008 */
[----:B------:R-:W-:-:S07]  /*0580*/  IMAD.MOV.U32 R5, RZ, RZ, R9 ;  /* 0x000000ffff057224 */ /* 0x000fce00078e0009 */
.L_x_61:
[----:B------:R-:W-:Y:S05]  /*0590*/  BSYNC.RECONVERGENT B0 ;  /* 0x0000000000007941 */ /* 0x000fea0003800200 */
.L_x_60:
[----:B------:R-:W0:Y:S01]  /*05a0*/  MUFU.RCP64H R17, 6.249996658880263567e-06 ;  /* 0x3eda36e200117908 */ /* 0x000e220000001800 */
[----:B------:R-:W-:Y:S01]  /*05b0*/  IMAD.MOV.U32 R6, RZ, RZ, -0x14e3bcd3 ;  /* 0xeb1c432dff067424 */ /* 0x000fe200078e00ff */
[----:B------:R-:W-:Y:S01]  /*05c0*/  MOV R7, 0x3eda36e2 ;  /* 0x3eda36e200077802 */ /* 0x000fe20000000f00 */
[----:B------:R-:W-:Y:S01]  /*05d0*/  IMAD.MOV.U32 R16, RZ, RZ, 0x1 ;  /* 0x00000001ff107424 */ /* 0x000fe200078e00ff */
[----:B------:R-:W-:Y:S04]  /*05e0*/  BSSY.RECONVERGENT B0, `(.L_x_62) ;  /* 0x0000014000007945 */ /* 0x000fe80003800200 */
[----:B------:R-:W1:Y:S01]  /*05f0*/  I2F.F64 R8, R2 ;  /* 0x0000000200087312 */ /* 0x000e620000201c00 */
[-C--:B0-----:R-:W-:Y:S02]  /*0600*/  DFMA R18, R16, -R6.reuse, 1 ;  /* 0x3ff000001012742b */ /* 0x081fe40000000806 */
[----:B-1----:R-:W-:-:S06]  /*0610*/  DFMA R10, R8, -R6, R10 ;  /* 0x80000006080a722b */ /* 0x002fcc000000000a */
[----:B------:R-:W-:-:S04]  /*0620*/  DFMA R18, R18, R18, R18 ;  /* 0x000000121212722b */ /* 0x000fc80000000012 */
[----:B------:R-:W0:Y:S04]  /*0630*/  F2F.F32.F64 R10, R10 ;  /* 0x0000000a000a7310 */ /* 0x000e280000301000 */
[----:B------:R-:W-:-:S08]  /*0640*/  DFMA R18, R16, R18, R16 ;  /* 0x000000121012722b */ /* 0x000fd00000000010 */
[C---:B------:R-:W-:Y:S01]  /*0650*/  DFMA R8, R18.reuse, -R6, 1 ;  /* 0x3ff000001208742b */ /* 0x040fe20000000806 */
[----:B0-----:R-:W0:Y:S07]  /*0660*/  F2F.F64.F32 R20, R10 ;  /* 0x0000000a00147310 */ /* 0x001e2e0000201800 */
[----:B------:R-:W-:-:S08]  /*0670*/  DFMA R18, R18, R8, R18 ;  /* 0x000000081212722b */ /* 0x000fd00000000012 */
[----:B0-----:R-:W-:Y:S01]  /*0680*/  DMUL R8, R18, R20 ;  /* 0x0000001412087228 */ /* 0x001fe20000000000 */
[----:B------:R-:W-:-:S07]  /*0690*/  FSETP.GEU.AND P1, PT, |R21|, 6.5827683646048100446e-37, PT ;  /* 0x036000001500780b */ /* 0x000fce0003f2e200 */
[----:B------:R-:W-:-:S08]  /*06a0*/  DFMA R6, R8, -R6, R20 ;  /* 0x800000060806722b */ /* 0x000fd00000000014 */
[----:B------:R-:W-:Y:S02]  /*06b0*/  DFMA R8, R18, R6, R8 ;  /* 0x000000061208722b */ /* 0x000fe40000000008 */
[----:B------:R0:W1:Y:S08]  /*06c0*/  F2I.F64.TRUNC R7, R4 ;  /* 0x0000000400077311 */ /* 0x000070000030d100 */
[----:B------:R-:W-:-:S05]  /*06d0*/  FFMA R6, RZ, 0.42619997262954711914, R9 ;  /* 0x3eda36e2ff067823 */ /* 0x000fca0000000009 */
[----:B------:R-:W-:-:S13]  /*06e0*/  FSETP.GT.AND P0, PT, |R6|, 1.469367938527859385e-39, PT ;  /* 0x001000000600780b */ /* 0x000fda0003f04200 */
[----:B01----:R-:W-:Y:S05]  /*06f0*/  @P0 BRA P1, `(.L_x_63) ;  /* 0x0000000000080947 */ /* 0x003fea0000800000 */
[----:B------:R-:W-:-:S07]  /*0700*/  MOV R4, 0x720 ;  /* 0x0000072000047802 */ /* 0x000fce0000000f00 */
[----:B------:R-:W-:Y:S05]  /*0710*/  CALL.REL.NOINC `($__internal_3_$__cuda_sm20_div_rn_f64_full) ;  /* 0x00000008000c7944 */ /* 0x000fea0003c00000 */
.L_x_63:
[----:B------:R-:W-:Y:S05]  /*0720*/  BSYNC.RECONVERGENT B0 ;  /* 0x0000000000007941 */ /* 0x000fea0003800200 */
.L_x_62:
        /* <DEDUP_REMOVED lines=17> */
[----:B------:R-:W-:Y:S01]  /*0840*/  DFMA R4, R18, R4, R10 ;  /* 0x000000041204722b */ /* 0x000fe2000000000a */
[----:B------:R-:W0:Y:S09]  /*0850*/  F2F.F32.F64 R11, R8 ;  /* 0x00000008000b7310 */ /* 0x000e320000301000 */
[----:B------:R-:W-:-:S05]  /*0860*/  FFMA R6, RZ, 0.42619997262954711914, R5 ;  /* 0x3eda36e2ff067823 */ /* 0x000fca0000000005 */
[----:B------:R-:W-:Y:S01]  /*0870*/  FSETP.GT.AND P0, PT, |R6|, 1.469367938527859385e-39, PT ;  /* 0x001000000600780b */ /* 0x000fe20003f04200 */
[----:B0-----:R-:W-:-:S12]  /*0880*/  FADD R10, -R11, 1 ;  /* 0x3f8000000b0a7421 */ /* 0x001fd80000000100 */
[----:B------:R-:W-:Y:S05]  /*0890*/  @P0 BRA P1, `(.L_x_65) ;  /* 0x0000000000100947 */ /* 0x000fea0000800000 */
[----:B------:R-:W-:-:S07]  /*08a0*/  MOV R4, 0x8c0 ;  /* 0x000008c000047802 */ /* 0x000fce0000000f00 */
[----:B------:R-:W-:Y:S05]  /*08b0*/  CALL.REL.NOINC `($__internal_3_$__cuda_sm20_div_rn_f64_full) ;  /* 0x0000000400a47944 */ /* 0x000fea0003c00000 */
[----:B------:R-:W-:Y:S02]  /*08c0*/  IMAD.MOV.U32 R4, RZ, RZ, R8 ;  /* 0x000000ffff047224 */ /* 0x000fe400078e0008 */
[----:B------:R-:W-:-:S07]  /*08d0*/  IMAD.MOV.U32 R5, RZ, RZ, R9 ;  /* 0x000000ffff057224 */ /* 0x000fce00078e0009 */
.L_x_65:
[----:B------:R-:W-:Y:S05]  /*08e0*/  BSYNC.RECONVERGENT B0 ;  /* 0x0000000000007941 */ /* 0x000fea0003800200 */
.L_x_64:
        /* <DEDUP_REMOVED lines=25> */
.L_x_67:
[----:B------:R-:W-:Y:S05]  /*0a80*/  BSYNC.RECONVERGENT B0 ;  /* 0x0000000000007941 */ /* 0x000fea0003800200 */
.L_x_66:
[----:B------:R-:W0:Y:S01]  /*0a90*/  LDCU UR7, c[0x0][0x388] ;  /* 0x00007100ff0777ac */ /* 0x000e220008000800 */
[----:B------:R-:W-:Y:S01]  /*0aa0*/  SHF.R.S32.HI R3, RZ, 0x1f, R0 ;  /* 0x0000001fff037819 */ /* 0x000fe20000011400 */
[----:B------:R-:W1:Y:S01]  /*0ab0*/  F2F.F32.F64 R9, R8 ;  /* 0x0000000800097310 */ /* 0x000e620000301000 */
[----:B------:R-:W-:Y:S01]  /*0ac0*/  SHF.R.S32.HI R4, RZ, 0x1f, R7 ;  /* 0x0000001fff047819 */ /* 0x000fe20000011407 */
[----:B------:R-:W-:Y:S01]  /*0ad0*/  VIADD R16, R0, 0x1 ;  /* 0x0000000100107836 */ /* 0x000fe20000000000 */
[----:B------:R-:W-:Y:S01]  /*0ae0*/  SHF.R.S32.HI R15, RZ, 0x1f, R2 ;  /* 0x0000001fff0f7819 */ /* 0x000fe20000011402 */
[----:B------:R-:W-:Y:S01]  /*0af0*/  VIADD R17, R7, 0x1 ;  /* 0x0000000107117836 */ /* 0x000fe20000000000 */
[----:B------:R-:W-:Y:S01]  /*0b00*/  LEA.HI R5, R3, R0, RZ, 0x4 ;  /* 0x0000000003057211 */ /* 0x000fe200078f20ff */
[----:B------:R-:W-:Y:S01]  /*0b10*/  VIADD R18, R2, 0x1 ;  /* 0x0000000102127836 */ /* 0x000fe20000000000 */
[----:B------:R-:W-:Y:S02]  /*0b20*/  LEA.HI R3, R4, R7, RZ, 0x4 ;  /* 0x0000000704037211 */ /* 0x000fe400078f20ff */
[----:B------:R-:W-:-:S02]  /*0b30*/  LEA.HI R15, R15, R2, RZ, 0x4 ;  /* 0x000000020f0f7211 */ /* 0x000fc400078f20ff */
[----:B------:R-:W-:Y:S02]  /*0b40*/  LOP3.LUT R5, R5, 0xffffff0, RZ, 0xc0, !PT ;  /* 0x0ffffff005057812 */ /* 0x000fe400078ec0ff */
[----:B------:R-:W-:Y:S02]  /*0b50*/  LOP3.LUT R6, R3, 0xfffff0, RZ, 0xc0, !PT ;  /* 0x00fffff003067812 */ /* 0x000fe400078ec0ff */
[----:B------:R-:W-:Y:S01]  /*0b60*/  SHF.R.S32.HI R21, RZ, 0x1f, R18 ;  /* 0x0000001fff157819 */ /* 0x000fe20000011412 */
[----:B0-----:R-:W-:Y:S01]  /*0b70*/  FMUL R10, R10, UR7 ;  /* 0x000000070a0a7c20 */ /* 0x001fe20008400000 */
[----:B------:R-:W-:Y:S01]  /*0b80*/  FMUL R11, R11, UR7 ;  /* 0x000000070b0b7c20 */ /* 0x000fe20008400000 */
[----:B-1----:R-:W-:Y:S01]  /*0b90*/  FADD R19, -R9, 1 ;  /* 0x3f80000009137421 */ /* 0x002fe20000000100 */
[----:B------:R-:W-:Y:S01]  /*0ba0*/  LEA.HI R21, R21, R18, RZ, 0x4 ;  /* 0x0000001215157211 */ /* 0x000fe200078f20ff */
[CC--:B------:R-:W-:Y:S01]  /*0bb0*/  FMUL R4, R13.reuse, R10.reuse ;  /* 0x0000000a0d047220 */ /* 0x0c0fe20000400000 */
[C---:B------:R-:W-:Y:S01]  /*0bc0*/  FMUL R10, R12.reuse, R10 ;  /* 0x0000000a0c0a7220 */ /* 0x040fe20000400000 */
[-C--:B------:R-:W-:Y:S01]  /*0bd0*/  FMUL R14, R13, R11.reuse ;  /* 0x0000000b0d0e7220 */ /* 0x080fe20000400000 */
[----:B------:R-:W-:Y:S01]  /*0be0*/  FMUL R12, R12, R11 ;  /* 0x0000000b0c0c7220 */ /* 0x000fe20000400000 */
[----:B------:R-:W-:Y:S01]  /*0bf0*/  LOP3.LUT R11, R15, 0xfffffff0, RZ, 0xc0, !PT ;  /* 0xfffffff00f0b7812 */ /* 0x000fe200078ec0ff */
[----:B------:R-:W-:Y:S01]  /*0c00*/  IMAD.IADD R13, R0, 0x1, -R5 ;  /* 0x00000001000d7824 */ /* 0x000fe200078e0a05 */
[----:B------:R-:W-:Y:S01]  /*0c10*/  SHF.R.S32.HI R5, RZ, 0x1f, R16 ;  /* 0x0000001fff057819 */ /* 0x000fe20000011410 */
[----:B------:R-:W-:Y:S01]  /*0c20*/  FMUL R8, R9, R10 ;  /* 0x0000000a09087220 */ /* 0x000fe20000400000 */
[----:B------:R-:W-:Y:S01]  /*0c30*/  SHF.R.S32.HI R0, RZ, 0x1f, R17 ;  /* 0x0000001fff007819 */ /* 0x000fe20000011411 */
[----:B------:R-:W-:Y:S01]  /*0c40*/  IMAD.IADD R11, R2, 0x1, -R11 ;  /* 0x00000001020b7824 */ /* 0x000fe200078e0a0b */
[----:B------:R-:W-:Y:S01]  /*0c50*/  LEA.HI R5, R5, R16, RZ, 0x4 ;  /* 0x0000001005057211 */ /* 0x000fe200078f20ff */
[----:B------:R-:W0:Y:S01]  /*0c60*/  LDC.64 R2, c[0x0][0x390] ;  /* 0x0000e400ff027b82 */ /* 0x000e220000000a00 */
[----:B------:R-:W-:Y:S01]  /*0c70*/  LEA.HI R20, R0, R17, RZ, 0x4 ;  /* 0x0000001100147211 */ /* 0x000fe200078f20ff */
[-C--:B------:R-:W-:Y:S01]  /*0c80*/  FMUL R22, R19, R4.reuse ;  /* 0x0000000413167220 */ /* 0x080fe20000400000 */
[----:B------:R-:W-:Y:S01]  /*0c90*/  LOP3.LUT R23, R5, 0xffffff0, RZ, 0xc0, !PT ;  /* 0x0ffffff005177812 */ /* 0x000fe200078ec0ff */
[----:B------:R-:W-:Y:S01]  /*0ca0*/  FMUL R5, R9, R4 ;  /* 0x0000000409057220 */ /* 0x000fe20000400000 */
[----:B------:R-:W-:Y:S01]  /*0cb0*/  IADD3 R15, PT, PT, R7, -R6, RZ ;  /* 0x80000006070f7210 */ /* 0x000fe20007ffe0ff */
[----:B------:R-:W-:Y:S01]  /*0cc0*/  FMUL R6, R19, R10 ;  /* 0x0000000a13067220 */ /* 0x000fe20000400000 */
[----:B------:R-:W-:Y:S01]  /*0cd0*/  LOP3.LUT R20, R20, 0xfffff0, RZ, 0xc0, !PT ;  /* 0x00fffff014147812 */ /* 0x000fe200078ec0ff */
[----:B------:R-:W-:Y:S01]  /*0ce0*/  IMAD.SHL.U32 R10, R13, 0x10, RZ ;  /* 0x000000100d0a7824 */ /* 0x000fe200078e00ff */
[----:B------:R-:W-:Y:S01]  /*0cf0*/  IADD3 R23, PT, PT, R16, -R23, RZ ;  /* 0x8000001710177210 */ /* 0x000fe20007ffe0ff */
[-C--:B------:R-:W-:Y:S01]  /*0d00*/  FMUL R7, R19, R14.reuse ;  /* 0x0000000e13077220 */ /* 0x080fe20000400000 */
[----:B------:R-:W-:Y:S01]  /*0d10*/  LOP3.LUT R21, R21, 0xfffffff0, RZ, 0xc0, !PT ;  /* 0xfffffff015157812 */ /* 0x000fe200078ec0ff */
[----:B------:R-:W-:Y:S01]  /*0d20*/  FMUL R0, R9, R14 ;  /* 0x0000000e09007220 */ /* 0x000fe20000400000 */
[----:B------:R-:W-:-:S02]  /*0d30*/  IMAD.IADD R17, R17, 0x1, -R20 ;  /* 0x0000000111117824 */ /* 0x000fc400078e0a14 */
[-C--:B------:R-:W-:Y:S01]  /*0d40*/  FMUL R4, R19, R12.reuse ;  /* 0x0000000c13047220 */ /* 0x080fe20000400000 */
[----:B------:R-:W-:Y:S01]  /*0d50*/  FMUL R9, R9, R12 ;  /* 0x0000000c09097220 */ /* 0x000fe20000400000 */
[----:B------:R-:W-:Y:S01]  /*0d60*/  IMAD.SHL.U32 R14, R23, 0x10, RZ ;  /* 0x00000010170e7824 */ /* 0x000fe200078e00ff */
[----:B------:R-:W-:Y:S01]  /*0d70*/  LEA R12, R15, R10, 0x8 ;  /* 0x0000000a0f0c7211 */ /* 0x000fe200078e40ff */
[----:B------:R-:W-:Y:S02]  /*0d80*/  IMAD.IADD R23, R18, 0x1, -R21 ;  /* 0x0000000112177824 */ /* 0x000fe400078e0a15 */
[----:B------:R-:W-:Y:S01]  /*0d90*/  IMAD R16, R17, 0x100, R10 ;  /* 0x0000010011107824 */ /* 0x000fe200078e020a */
[C---:B------:R-:W-:Y:S01]  /*0da0*/  IADD3 R25, PT, PT, R12.reuse, R11, RZ ;  /* 0x0000000b0c197210 */ /* 0x040fe20007ffe0ff */
[--C-:B------:R-:W-:Y:S02]  /*0db0*/  IMAD R10, R15, 0x100, R14.reuse ;  /* 0x000001000f0a7824 */ /* 0x100fe400078e020e */
[----:B------:R-:W-:Y:S01]  /*0dc0*/  IMAD R14, R17, 0x100, R14 ;  /* 0x00000100110e7824 */ /* 0x000fe200078e020e */
[----:B------:R-:W-:Y:S01]  /*0dd0*/  IADD3 R27, PT, PT, R23, R16, RZ ;  /* 0x00000010171b7210 */ /* 0x000fe20007ffe0ff */
[----:B------:R-:W-:-:S02]  /*0de0*/  IMAD.IADD R13, R12, 0x1, R23 ;  /* 0x000000010c0d7824 */ /* 0x000fc400078e0217 */
[C---:B------:R-:W-:Y:S02]  /*0df0*/  IMAD.IADD R17, R11.reuse, 0x1, R10 ;  /* 0x000000010b117824 */ /* 0x040fe400078e020a */
[----:B------:R-:W-:Y:S02]  /*0e00*/  IMAD.IADD R15, R11, 0x1, R16 ;  /* 0x000000010b0f7824 */ /* 0x000fe400078e0210 */
[----:B0-----:R-:W-:-:S04]  /*0e10*/  IMAD.WIDE R24, R25, 0x4, R2 ;  /* 0x0000000419187825 */ /* 0x001fc800078e0202 */
[C---:B------:R-:W-:Y:S01]  /*0e20*/  IMAD.IADD R19, R23.reuse, 0x1, R10 ;  /* 0x0000000117137824 */ /* 0x040fe200078e020a */
[----:B------:R-:W-:Y:S01]  /*0e30*/  IADD3 R23, PT, PT, R23, R14, RZ ;  /* 0x0000000e17177210 */ /* 0x000fe20007ffe0ff */
[----:B------:R-:W-:Y:S01]  /*0e40*/  IMAD.IADD R21, R11, 0x1, R14 ;  /* 0x000000010b157824 */ /* 0x000fe200078e020e */
[----:B------:R-:W-:Y:S01]  /*0e50*/  REDG.E.ADD.F32.FTZ.RN.STRONG.GPU desc[UR4][R24.64], R22 ;  /* 0x00000016180079a6 */ /* 0x000fe2000c12f304 */
[----:B------:R-:W-:-:S04]  /*0e60*/  IMAD.WIDE R10, R13, 0x4, R2 ;  /* 0x000000040d0a7825 */ /* 0x000fc800078e0202 */
[--C-:B------:R-:W-:Y:S01]  /*0e70*/  IMAD.WIDE R16, R17, 0x4, R2.reuse ;  /* 0x0000000411107825 */ /* 0x100fe200078e0202 */
[----:B------:R-:W-:Y:S03]  /*0e80*/  REDG.E.ADD.F32.FTZ.RN.STRONG.GPU desc[UR4][R10.64], R7 ;  /* 0x000000070a0079a6 */ /* 0x000fe6000c12f304 */
        /* <DEDUP_REMOVED lines=8> */
[----:B------:R-:W-:Y:S01]  /*0f10*/  IMAD.WIDE R2, R23, 0x4, R2 ;  /* 0x0000000417027825 */ /* 0x000fe200078e0202 */
[----:B------:R-:W-:Y:S04]  /*0f20*/  REDG.E.ADD.F32.FTZ.RN.STRONG.GPU desc[UR4][R20.64], R8 ;  /* 0x00000008140079a6 */ /* 0x000fe8000c12f304 */
[----:B------:R-:W-:Y:S01]  /*0f30*/  REDG.E.ADD.F32.FTZ.RN.STRONG.GPU desc[UR4][R2.64], R9 ;  /* 0x00000009020079a6 */ /* 0x000fe2000c12f304 */
[----:B------:R-:W-:Y:S05]  /*0f40*/  EXIT ;  /* 0x000000000000794d */ /* 0x000fea0003800000 */
        .weak           $__internal_3_$__cuda_sm20_div_rn_f64_full
        .type           $__internal_3_$__cuda_sm20_div_rn_f64_full,@function
        .size           $__internal_3_$__cuda_sm20_div_rn_f64_full,(.L_x_122 - $__internal_3_$__cuda_sm20_div_rn_f64_full)
$__internal_3_$__cuda_sm20_div_rn_f64_full:
[C---:B------:R-:W-:Y:S01]  /*0f50*/  FSETP.GEU.AND P0, PT, |R3|.reuse, 1.469367938527859385e-39, PT ;  /* 0x001000000300780b */ /* 0x040fe20003f0e200 */
[----:B------:R-:W-:Y:S01]  /*0f60*/  IMAD.U32 R18, RZ, RZ, UR6 ;  /* 0x00000006ff127e24 */ /* 0x000fe2000f8e00ff */
[----:B------:R-:W-:Y:S01]  /*0f70*/  LOP3.LUT R5, R3, 0x800fffff, RZ, 0xc0, !PT ;  /* 0x800fffff03057812 */ /* 0x000fe200078ec0ff */
[----:B------:R-:W-:Y:S01]  /*0f80*/  IMAD.MOV.U32 R19, RZ, RZ, R3 ;  /* 0x000000ffff137224 */ /* 0x000fe200078e0003 */
[----:B------:R-:W-:Y:S01]  /*0f90*/  FSETP.GEU.AND P2, PT, |R21|, 1.469367938527859385e-39, PT ;  /* 0x001000001500780b */ /* 0x000fe20003f4e200 */
[----:B------:R-:W-:Y:S01]  /*0fa0*/  IMAD.U32 R16, RZ, RZ, UR6 ;  /* 0x00000006ff107e24 */ /* 0x000fe2000f8e00ff */
[----:B------:R-:W-:Y:S01]  /*0fb0*/  LOP3.LUT R17, R5, 0x3ff00000, RZ, 0xfc, !PT ;  /* 0x3ff0000005117812 */ /* 0x000fe200078efcff */
[----:B------:R-:W-:Y:S01]  /*0fc0*/  BSSY.RECONVERGENT B1, `(.L_x_68) ;  /* 0x0000052000017945 */ /* 0x000fe20003800200 */
[----:B------:R-:W-:Y:S02]  /*0fd0*/  MOV R8, 0x1 ;  /* 0x0000000100087802 */ /* 0x000fe40000000f00 */
[----:B------:R-:W-:-:S02]  /*0fe0*/  LOP3.LUT R5, R21, 0x7ff00000, RZ, 0xc0, !PT ;  /* 0x7ff0000015057812 */ /* 0x000fc400078ec0ff */
[----:B------:R-:W-:Y:S01]  /*0ff0*/  LOP3.LUT R24, R3, 0x7ff00000, RZ, 0xc0, !PT ;  /* 0x7ff0000003187812 */ /* 0x000fe200078ec0ff */
[----:B------:R-:W-:-:S03]  /*1000*/  @!P0 DMUL R16, R18, 8.98846567431157953865e+307 ;  /* 0x7fe0000012108828 */ /* 0x000fc60000000000 */
[----:B------:R-:W-:Y:S01]  /*1010*/  ISETP.GE.U32.AND P1, PT, R5, R24, PT ;  /* 0x000000180500720c */ /* 0x000fe20003f26070 */
[----:B------:R-:W-:Y:S01]  /*1020*/  @!P2 IMAD.MOV.U32 R26, RZ, RZ, RZ ;  /* 0x000000ffff1aa224 */ /* 0x000fe200078e00ff */
[----:B------:R-:W-:Y:S01]  /*1030*/  @!P2 LOP3.LUT R6, R19, 0x7ff00000, RZ, 0xc0, !PT ;  /* 0x7ff000001306a812 */ /* 0x000fe200078ec0ff */
[----:B------:R-:W0:Y:S03]  /*1040*/  MUFU.RCP64H R9, R17 ;  /* 0x0000001100097308 */ /* 0x000e260000001800 */
[----:B------:R-:W-:Y:S01]  /*1050*/  @!P2 ISETP.GE.U32.AND P3, PT, R5, R6, PT ;  /* 0x000000060500a20c */ /* 0x000fe20003f66070 */
[----:B------:R-:W-:Y:S01]  /*1060*/  IMAD.MOV.U32 R6, RZ, RZ, 0x1ca00000 ;  /* 0x1ca00000ff067424 */ /* 0x000fe200078e00ff */
[----:B------:R-:W-:-:S04]  /*1070*/  @!P0 LOP3.LUT R24, R17, 0x7ff00000, RZ, 0xc0, !PT ;  /* 0x7ff0000011188812 */ /* 0x000fc800078ec0ff */
[----:B------:R-:W-:Y:S01]  /*1080*/  @!P2 SEL R25, R6, 0x63400000, !P3 ;  /* 0x634000000619a807 */ /* 0x000fe20005800000 */
[----:B0-----:R-:W-:-:S08]  /*1090*/  DFMA R22, R8, -R16, 1 ;  /* 0x3ff000000816742b */ /* 0x001fd00000000810 */
[----:B------:R-:W-:-:S08]  /*10a0*/  DFMA R22, R22, R22, R22 ;  /* 0x000000161616722b */ /* 0x000fd00000000016 */
[----:B------:R-:W-:Y:S01]  /*10b0*/  DFMA R22, R8, R22, R8 ;  /* 0x000000160816722b */ /* 0x000fe20000000008 */
[--C-:B------:R-:W-:Y:S02]  /*10c0*/  @!P2 LOP3.LUT R8, R25, 0x80000000, R21.reuse, 0xf8, !PT ;  /* 0x800000001908a812 */ /* 0x100fe400078ef815 */
[----:B------:R-:W-:Y:S02]  /*10d0*/  SEL R9, R6, 0x63400000, !P1 ;  /* 0x6340000006097807 */ /* 0x000fe40004800000 */
[----:B------:R-:W-:Y:S01]  /*10e0*/  @!P2 LOP3.LUT R27, R8, 0x100000, RZ, 0xfc, !PT ;  /* 0x00100000081ba812 */ /* 0x000fe200078efcff */
[----:B------:R-:W-:Y:S02]  /*10f0*/  IMAD.MOV.U32 R8, RZ, RZ, R20 ;  /* 0x000000ffff087224 */ /* 0x000fe400078e0014 */
[----:B------:R-:W-:Y:S01]  /*1100*/  DFMA R28, R22, -R16, 1 ;  /* 0x3ff00000161c742b */ /* 0x000fe20000000810 */
[----:B------:R-:W-:Y:S02]  /*1110*/  LOP3.LUT R9, R9, 0x800fffff, R21, 0xf8, !PT ;  /* 0x800fffff09097812 */ /* 0x000fe400078ef815 */
[----:B------:R-:W-:-:S04]  /*1120*/  MOV R25, R5 ;  /* 0x0000000500197202 */ /* 0x000fc80000000f00 */
[----:B------:R-:W-:Y:S02]  /*1130*/  @!P2 DFMA R8, R8, 2, -R26 ;  /* 0x400000000808a82b */ /* 0x000fe4000000081a */
[----:B------:R-:W-:-:S08]  /*1140*/  DFMA R28, R22, R28, R22 ;  /* 0x0000001c161c722b */ /* 0x000fd00000000016 */
[----:B------:R-:W-:Y:S01]  /*1150*/  DMUL R26, R28, R8 ;  /* 0x000000081c1a7228 */ /* 0x000fe20000000000 */
[----:B------:R-:W-:-:S07]  /*1160*/  @!P2 LOP3.LUT R25, R9, 0x7ff00000, RZ, 0xc0, !PT ;  /* 0x7ff000000919a812 */ /* 0x000fce00078ec0ff */
[----:B------:R-:W-:-:S08]  /*1170*/  DFMA R22, R26, -R16, R8 ;  /* 0x800000101a16722b */ /* 0x000fd00000000008 */
[----:B------:R-:W-:Y:S01]  /*1180*/  DFMA R22, R28, R22, R26 ;  /* 0x000000161c16722b */ /* 0x000fe2000000001a */
[----:B------:R-:W-:-:S05]  /*1190*/  VIADD R26, R25, 0xffffffff ;  /* 0xffffffff191a7836 */ /* 0x000fca0000000000 */
[----:B------:R-:W-:Y:S01]  /*11a0*/  ISETP.GT.U32.AND P0, PT, R26, 0x7feffffe, PT ;  /* 0x7feffffe1a00780c */ /* 0x000fe20003f04070 */
[----:B------:R-:W-:-:S05]  /*11b0*/  VIADD R26, R24, 0xffffffff ;  /* 0xffffffff181a7836 */ /* 0x000fca0000000000 */
[----:B------:R-:W-:-:S13]  /*11c0*/  ISETP.GT.U32.OR P0, PT, R26, 0x7feffffe, P0 ;  /* 0x7feffffe1a00780c */ /* 0x000fda0000704470 */
[----:B------:R-:W-:Y:S05]  /*11d0*/  @P0 BRA `(.L_x_69) ;  /* 0x00000000006c0947 */ /* 0x000fea0003800000 */
[----:B------:R-:W-:-:S04]  /*11e0*/  LOP3.LUT R24, R19, 0x7ff00000, RZ, 0xc0, !PT ;  /* 0x7ff0000013187812 */ /* 0x000fc800078ec0ff */
[CC--:B------:R-:W-:Y:S02]  /*11f0*/  VIADDMNMX R20, R5.reuse, -R24.reuse, 0xb9600000, !PT ;  /* 0xb960000005147446 */ /* 0x0c0fe40007800918 */
[----:B------:R-:W-:Y:S02]  /*1200*/  ISETP.GE.U32.AND P0, PT, R5, R24, PT ;  /* 0x000000180500720c */ /* 0x000fe40003f06070 */
[----:B------:R-:W-:Y:S01]  /*1210*/  VIMNMX R5, PT, PT, R20, 0x46a00000, PT ;  /* 0x46a0000014057848 */ /* 0x000fe20003fe0100 */
[----:B------:R-:W-:Y:S01]  /*1220*/  IMAD.MOV.U32 R20, RZ, RZ, RZ ;  /* 0x000000ffff147224 */ /* 0x000fe200078e00ff */
[----:B------:R-:W-:-:S05]  /*1230*/  SEL R6, R6, 0x63400000, !P0 ;  /* 0x6340000006067807 */ /* 0x000fca0004000000 */
[----:B------:R-:W-:-:S05]  /*1240*/  IMAD.IADD R5, R5, 0x1, -R6 ;  /* 0x0000000105057824 */ /* 0x000fca00078e0a06 */
[----:B------:R-:W-:-:S06]  /*1250*/  IADD3 R21, PT, PT, R5, 0x7fe00000, RZ ;  /* 0x7fe0000005157810 */ /* 0x000fcc0007ffe0ff */
[----:B------:R-:W-:-:S10]  /*1260*/  DMUL R26, R22, R20 ;  /* 0x00000014161a7228 */ /* 0x000fd40000000000 */
[----:B------:R-:W-:-:S13]  /*1270*/  FSETP.GTU.AND P0, PT, |R27|, 1.469367938527859385e-39, PT ;  /* 0x001000001b00780b */ /* 0x000fda0003f0c200 */
[----:B------:R-:W-:Y:S05]  /*1280*/  @P0 BRA `(.L_x_70) ;  /* 0x0000000000940947 */ /* 0x000fea0003800000 */
[----:B------:R-:W-:Y:S01]  /*1290*/  DFMA R8, R22, -R16, R8 ;  /* 0x800000101608722b */ /* 0x000fe20000000008 */
[----:B------:R-:W-:-:S09]  /*12a0*/  IMAD.MOV.U32 R20, RZ, RZ, RZ ;  /* 0x000000ffff147224 */ /* 0x000fd200078e00ff */
[C---:B------:R-:W-:Y:S02]  /*12b0*/  FSETP.NEU.AND P0, PT, R9.reuse, RZ, PT ;  /* 0x000000ff0900720b */ /* 0x040fe40003f0d000 */
[----:B------:R-:W-:-:S04]  /*12c0*/  LOP3.LUT R17, R9, 0x80000000, R19, 0x48, !PT ;  /* 0x8000000009117812 */ /* 0x000fc800078e4813 */
[----:B------:R-:W-:-:S07]  /*12d0*/  LOP3.LUT R21, R17, R21, RZ, 0xfc, !PT ;  /* 0x0000001511157212 */ /* 0x000fce00078efcff */
[----:B------:R-:W-:Y:S05]  /*12e0*/  @!P0 BRA `(.L_x_70) ;  /* 0x00000000007c8947 */ /* 0x000fea0003800000 */
[----:B------:R-:W-:Y:S01]  /*12f0*/  IMAD.MOV R9, RZ, RZ, -R5 ;  /* 0x000000ffff097224 */ /* 0x000fe200078e0a05 */
[----:B------:R-:W-:Y:S01]  /*1300*/  MOV R8, RZ ;  /* 0x000000ff00087202 */ /* 0x000fe20000000f00 */
[----:B------:R-:W-:Y:S01]  /*1310*/  DMUL.RP R20, R22, R20 ;  /* 0x0000001416147228 */ /* 0x000fe20000008000 */
[----:B------:R-:W-:-:S04]  /*1320*/  IADD3 R5, PT, PT, -R5, -0x43300000, RZ ;  /* 0xbcd0000005057810 */ /* 0x000fc80007ffe1ff */
[----:B------:R-:W-:-:S05]  /*1330*/  DFMA R8, R26, -R8, R22 ;  /* 0x800000081a08722b */ /* 0x000fca0000000016 */
[----:B------:R-:W-:-:S05]  /*1340*/  LOP3.LUT R17, R21, R17, RZ, 0x3c, !PT ;  /* 0x0000001115117212 */ /* 0x000fca00078e3cff */
[----:B------:R-:W-:-:S04]  /*1350*/  FSETP.NEU.AND P0, PT, |R9|, R5, PT ;  /* 0x000000050900720b */ /* 0x000fc80003f0d200 */
[----:B------:R-:W-:Y:S02]  /*1360*/  FSEL R26, R20, R26, !P0 ;  /* 0x0000001a141a7208 */ /* 0x000fe40004000000 */
[----:B------:R-:W-:Y:S01]  /*1370*/  FSEL R27, R17, R27, !P0 ;  /* 0x0000001b111b7208 */ /* 0x000fe20004000000 */
[----:B------:R-:W-:Y:S06]  /*1380*/  BRA `(.L_x_70) ;  /* 0x0000000000547947 */ /* 0x000fec0003800000 */
.L_x_69:
[----:B------:R-:W-:-:S14]  /*1390*/  DSETP.NAN.AND P0, PT, R20, R20, PT ;  /* 0x000000141400722a */ /* 0x000fdc0003f08000 */
[----:B------:R-:W-:Y:S05]  /*13a0*/  @P0 BRA `(.L_x_71) ;  /* 0x0000000000440947 */ /* 0x000fea0003800000 */
[----:B------:R-:W-:-:S14]  /*13b0*/  DSETP.NAN.AND P0, PT, R18, R18, PT ;  /* 0x000000121200722a */ /* 0x000fdc0003f08000 */
[----:B------:R-:W-:Y:S05]  /*13c0*/  @P0 BRA `(.L_x_72) ;  /* 0x0000000000300947 */ /* 0x000fea0003800000 */
[----:B------:R-:W-:Y:S01]  /*13d0*/  ISETP.NE.AND P0, PT, R25, R24, PT ;  /* 0x000000181900720c */ /* 0x000fe20003f05270 */
[----:B------:R-:W-:Y:S02]  /*13e0*/  IMAD.MOV.U32 R26, RZ, RZ, 0x0 ;  /* 0x00000000ff1a7424 */ /* 0x000fe400078e00ff */
[----:B------:R-:W-:-:S10]  /*13f0*/  IMAD.MOV.U32 R27, RZ, RZ, -0x80000 ;  /* 0xfff80000ff1b7424 */ /* 0x000fd400078e00ff */
[----:B------:R-:W-:Y:S05]  /*1400*/  @!P0 BRA `(.L_x_70) ;  /* 0x0000000000348947 */ /* 0x000fea0003800000 */
[----:B------:R-:W-:Y:S02]  /*1410*/  ISETP.NE.AND P0, PT, R25, 0x7ff00000, PT ;  /* 0x7ff000001900780c */ /* 0x000fe40003f05270 */
[----:B------:R-:W-:Y:S02]  /*1420*/  LOP3.LUT R27, R21, 0x80000000, R19, 0x48, !PT ;  /* 0x80000000151b7812 */ /* 0x000fe400078e4813 */
[----:B------:R-:W-:-:S13]  /*1430*/  ISETP.EQ.OR P0, PT, R24, RZ, !P0 ;  /* 0x000000ff1800720c */ /* 0x000fda0004702670 */
[----:B------:R-:W-:Y:S02]  /*1440*/  @P0 LOP3.LUT R5, R27, 0x7ff00000, RZ, 0xfc, !PT ;  /* 0x7ff000001b050812 */ /* 0x000fe400078efcff */
[----:B------:R-:W-:Y:S01]  /*1450*/  @!P0 MOV R26, RZ ;  /* 0x000000ff001a8202 */ /* 0x000fe20000000f00 */
[----:B------:R-:W-:Y:S02]  /*1460*/  @P0 IMAD.MOV.U32 R26, RZ, RZ, RZ ;  /* 0x000000ffff1a0224 */ /* 0x000fe400078e00ff */
[----:B------:R-:W-:Y:S01]  /*1470*/  @P0 IMAD.MOV.U32 R27, RZ, RZ, R5 ;  /* 0x000000ffff1b0224 */ /* 0x000fe200078e0005 */
[----:B------:R-:W-:Y:S06]  /*1480*/  BRA `(.L_x_70) ;  /* 0x0000000000147947 */ /* 0x000fec0003800000 */
.L_x_72:
[----:B------:R-:W-:Y:S02]  /*1490*/  LOP3.LUT R27, R19, 0x80000, RZ, 0xfc, !PT ;  /* 0x00080000131b7812 */ /* 0x000fe400078efcff */
[----:B------:R-:W-:Y:S01]  /*14a0*/  MOV R26, R18 ;  /* 0x00000012001a7202 */ /* 0x000fe20000000f00 */
[----:B------:R-:W-:Y:S06]  /*14b0*/  BRA `(.L_x_70) ;  /* 0x0000000000087947 */ /* 0x000fec0003800000 */
.L_x_71:
[----:B------:R-:W-:Y:S01]  /*14c0*/  LOP3.LUT R27, R21, 0x80000, RZ, 0xfc, !PT ;  /* 0x00080000151b7812 */ /* 0x000fe200078efcff */
[----:B------:R-:W-:-:S07]  /*14d0*/  IMAD.MOV.U32 R26, RZ, RZ, R20 ;  /* 0x000000ffff1a7224 */ /* 0x000fce00078e0014 */
.L_x_70:
[----:B------:R-:W-:Y:S05]  /*14e0*/  BSYNC.RECONVERGENT B1 ;  /* 0x0000000000017941 */ /* 0x000fea0003800200 */
.L_x_68:
[----:B------:R-:W-:Y:S01]  /*14f0*/  IMAD.MOV.U32 R5, RZ, RZ, 0x0 ;  /* 0x00000000ff057424 */ /* 0x000fe200078e00ff */
[----:B------:R-:W-:Y:S01]  /*1500*/  MOV R9, R27 ;  /* 0x0000001b00097202 */ /* 0x000fe20000000f00 */
[----:B------:R-:W-:Y:S02]  /*1510*/  IMAD.MOV.U32 R8, RZ, RZ, R26 ;  /* 0x000000ffff087224 */ /* 0x000fe400078e001a */
[----:B------:R-:W-:Y:S05]  /*1520*/  RET.REL.NODEC R4 `(_Z14scatter_chargeP8ParticlefPf) ;  /* 0xffffffe804b47950 */ /* 0x000fea0003c3ffff */
.L_x_73:
        /* <DEDUP_REMOVED lines=13> */
.L_x_122:


//--------------------- .text._Z23set_grid_array_to_valuePff --------------------------
	.section	.text._Z23set_grid_array_to_valuePff,"ax",@progbits
	.align	128
        .global         _Z23set_grid_array_to_valuePff
        .type           _Z23set_grid_array_to_valuePff,@function
        .size           _Z23set_grid_array_to_valuePff,(.L_x_129 - _Z23set_grid_array_to_valuePff)
        .other          _Z23set_grid_array_to_valuePff,@"STO_CUDA_ENTRY STV_DEFAULT"
_Z23set_grid_array_to_valuePff:
.text._Z23set_grid_array_to_valuePff:
[----:B------:R-:W-:Y:S01]  /*0000*/  LDC R1, c[0x0][0x37c] ;  /* 0x0000df00ff017b82 */ /* 0x000fe20000000800 */
[----:B------:R-:W0:Y:S07]  /*0010*/  S2R R2, SR_TID.Y ;  /* 0x0000000000027919 */ /* 0x000e2e0000002200 */
[----:B------:R-:W1:Y:S01]  /*0020*/  LDC R0, c[0x0][0x360] ;  /* 0x0000d800ff007b82 */ /* 0x000e620000000800 */
[----:B------:R-:W2:Y:S01]  /*0030*/  S2R R7, SR_TID.Z ;  /* 0x0000000000077919 */ /* 0x000ea20000002300 */
[----:B------:R-:W1:Y:S06]  /*0040*/  S2R R3, SR_TID.X ;  /* 0x0000000000037919 */ /* 0x000e6c0000002100 */
[----:B------:R-:W0:Y:S08]  /*0050*/  LDC R5, c[0x0][0x364] ;  /* 0x0000d900ff057b82 */ /* 0x000e300000000800 */
[----:B------:R-:W0:Y:S08]  /*0060*/  S2UR UR5, SR_CTAID.Y ;  /* 0x00000000000579c3 */ /* 0x000e300000002600 */
[----:B------:R-:W2:Y:S08]  /*0070*/  S2UR UR6, SR_CTAID.Z ;  /* 0x00000000000679c3 */ /* 0x000eb00000002700 */
[----:B------:R-:W2:Y:S08]  /*0080*/  LDC R4, c[0x0][0x368] ;  /* 0x0000da00ff047b82 */ /* 0x000eb00000000800 */
[----:B------:R-:W1:Y:S01]  /*0090*/  S2UR UR4, SR_CTAID.X ;  /* 0x00000000000479c3 */ /* 0x000e620000002500 */
[----:B0-----:R-:W-:-:S02]  /*00a0*/  IMAD R5, R5, UR5, R2 ;  /* 0x0000000505057c24 */ /* 0x001fc4000f8e0202 */
[----:B--2---:R-:W-:-:S05]  /*00b0*/  IMAD R4, R4, UR6, R7 ;  /* 0x0000000604047c24 */ /* 0x004fca000f8e0207 */
[----:B------:R-:W-:Y:S01]  /*00c0*/  LOP3.LUT P0, RZ, R4, 0xffffff0, R5, 0xc8, !PT ;  /* 0x0ffffff004ff7812 */ /* 0x000fe2000780c805 */
[----:B-1----:R-:W-:-:S05]  /*00d0*/  IMAD R0, R0, UR4, R3 ;  /* 0x0000000400007c24 */ /* 0x002fca000f8e0203 */
[----:B------:R-:W-:-:S13]  /*00e0*/  ISETP.GT.OR P0, PT, R0, 0xf, P0 ;  /* 0x0000000f0000780c */ /* 0x000fda0000704670 */
[----:B------:R-:W-:Y:S05]  /*00f0*/  @P0 EXIT ;  /* 0x000000000000094d */ /* 0x000fea0003800000 */
[----:B------:R-:W0:Y:S01]  /*0100*/  LDC.64 R2, c[0x0][0x380] ;  /* 0x0000e000ff027b82 */ /* 0x000e220000000a00 */
[----:B------:R-:W1:Y:S01]  /*0110*/  LDCU.64 UR4, c[0x0][0x358] ;  /* 0x00006b00ff0477ac */ /* 0x000e620008000a00 */
[----:B------:R-:W-:-:S04]  /*0120*/  LEA R5, R5, R0, 0x4 ;  /* 0x0000000005057211 */ /* 0x000fc800078e20ff */
[----:B------:R-:W-:Y:S02]  /*0130*/  LEA R5, R4, R5, 0x8 ;  /* 0x0000000504057211 */ /* 0x000fe400078e40ff */
[----:B------:R-:W1:Y:S03]  /*0140*/  LDC R7, c[0x0][0x388] ;  /* 0x0000e200ff077b82 */ /* 0x000e660000000800 */
[----:B0-----:R-:W-:-:S05]  /*0150*/  IMAD.WIDE R2, R5, 0x4, R2 ;  /* 0x0000000405027825 */ /* 0x001fca00078e0202 */
[----:B-1----:R-:W-:Y:S01]  /*0160*/  STG.E desc[UR4][R2.64], R7 ;  /* 0x0000000702007986 */ /* 0x002fe2000c101904 */
[----:B------:R-:W-:Y:S05]  /*0170*/  EXIT ;  /* 0x000000000000794d */ /* 0x000fea0003800000 */
.L_x_74:
        /* <DEDUP_REMOVED lines=16> */
.L_x_129:


//--------------------- .text._Z20scale_down_after_fftPfS_S_ --------------------------
	.section	.text._Z20scale_down_after_fftPfS_S_,"ax",@progbits
	.align	128
        .global         _Z20scale_down_after_fftPfS_S_
        .type           _Z20scale_down_after_fftPfS_S_,@function
        .size           _Z20scale_down_after_fftPfS_S_,(.L_x_130 - _Z20scale_down_after_fftPfS_S_)
        .other          _Z20scale_down_after_fftPfS_S_,@"STO_CUDA_ENTRY STV_DEFAULT"
_Z20scale_down_after_fftPfS_S_:
.text._Z20scale_down_after_fftPfS_S_:
        /* <DEDUP_REMOVED lines=20> */
[----:B------:R-:W2:Y:S08]  /*0140*/  LDC.64 R4, c[0x0][0x388] ;  /* 0x0000e200ff047b82 */ /* 0x000eb00000000a00 */
[----:B------:R-:W3:Y:S01]  /*0150*/  LDC.64 R6, c[0x0][0x390] ;  /* 0x0000e400ff067b82 */ /* 0x000ee20000000a00 */
[----:B0-----:R-:W-:-:S05]  /*0160*/  IMAD.WIDE R2, R9, 0x4, R2 ;  /* 0x0000000409027825 */ /* 0x001fca00078e0202 */
[----:B-1----:R-:W4:Y:S01]  /*0170*/  LDG.E R0, desc[UR4][R2.64] ;  /* 0x0000000402007981 */ /* 0x002f22000c1e1900 */
[----:B--2---:R-:W-:-:S04]  /*0180*/  IMAD.WIDE R4, R9, 0x4, R4 ;  /* 0x0000000409047825 */ /* 0x004fc800078e0204 */
[----:B----4-:R-:W-:-:S05]  /*0190*/  FMUL R11, R0, 0.000244140625 ;  /* 0x39800000000b7820 */ /* 0x010fca0000400000 */
[----:B------:R-:W-:Y:S04]  /*01a0*/  STG.E desc[UR4][R2.64], R11 ;  /* 0x0000000b02007986 */ /* 0x000fe8000c101904 */
[----:B------:R-:W2:Y:S01]  /*01b0*/  LDG.E R0, desc[UR4][R4.64] ;  /* 0x0000000404007981 */ /* 0x000ea2000c1e1900 */
[----:B---3--:R-:W-:-:S04]  /*01c0*/  IMAD.WIDE R6, R9, 0x4, R6 ;  /* 0x0000000409067825 */ /* 0x008fc800078e0206 */
[----:B--2---:R-:W-:-:S05]  /*01d0*/  FMUL R13, R0, 0.000244140625 ;  /* 0x39800000000d7820 */ /* 0x004fca0000400000 */
[----:B------:R-:W-:Y:S04]  /*01e0*/  STG.E desc[UR4][R4.64], R13 ;  /* 0x0000000d04007986 */ /* 0x000fe8000c101904 */
[----:B------:R-:W2:Y:S02]  /*01f0*/  LDG.E R0, desc[UR4][R6.64] ;  /* 0x0000000406007981 */ /* 0x000ea4000c1e1900 */
[----:B--2---:R-:W-:-:S05]  /*0200*/  FMUL R9, R0, 0.000244140625 ;  /* 0x3980000000097820 */ /* 0x004fca0000400000 */
[----:B------:R-:W-:Y:S01]  /*0210*/  STG.E desc[UR4][R6.64], R9 ;  /* 0x0000000906007986 */ /* 0x000fe2000c101904 */
[----:B------:R-:W-:Y:S05]  /*0220*/  EXIT ;  /* 0x000000000000794d */ /* 0x000fea0003800000 */
.L_x_75:
        /* <DEDUP_REMOVED lines=13> */
.L_x_130:


//--------------------- .text._Z12complex2realP6float2Pf --------------------------
	.section	.text._Z12complex2realP6float2Pf,"ax",@progbits
	.align	128
        .global         _Z12complex2realP6float2Pf
        .type           _Z12complex2realP6float2Pf,@function
        .size           _Z12complex2realP6float2Pf,(.L_x_131 - _Z12complex2realP6float2Pf)
        .other          _Z12complex2realP6float2Pf,@"STO_CUDA_ENTRY STV_DEFAULT"
_Z12complex2realP6float2Pf:
.text._Z12complex2realP6float2Pf:
        /* <DEDUP_REMOVED lines=20> */
[----:B------:R-:W2:Y:S03]  /*0140*/  LDC.64 R4, c[0x0][0x388] ;  /* 0x0000e200ff047b82 */ /* 0x000ea60000000a00 */
[----:B0-----:R-:W-:-:S06]  /*0150*/  IMAD.WIDE R2, R7, 0x8, R2 ;  /* 0x0000000807027825 */ /* 0x001fcc00078e0202 */
[----:B-1----:R-:W3:Y:S01]  /*0160*/  LDG.E R2, desc[UR4][R2.64] ;  /* 0x0000000402027981 */ /* 0x002ee2000c1e1900 */
[----:B--2---:R-:W-:-:S04]  /*0170*/  IMAD.WIDE R4, R7, 0x4, R4 ;  /* 0x0000000407047825 */ /* 0x004fc800078e0204 */
[----:B---3--:R-:W-:-:S05]  /*0180*/  FMUL R7, R2, 0.000244140625 ;  /* 0x3980000002077820 */ /* 0x008fca0000400000 */
[----:B------:R-:W-:Y:S01]  /*0190*/  STG.E desc[UR4][R4.64], R7 ;  /* 0x0000000704007986 */ /* 0x000fe2000c101904 */
[----:B------:R-:W-:Y:S05]  /*01a0*/  EXIT ;  /* 0x000000000000794d */ /* 0x000fea0003800000 */
.L_x_76:
        /* <DEDUP_REMOVED lines=13> */
.L_x_131:


//--------------------- .text._Z12real2complexPfP6float2 --------------------------
	.section	.text._Z12real2complexPfP6float2,"ax",@progbits
	.align	128
        .global         _Z12real2complexPfP6float2
        .type           _Z12real2complexPfP6float2,@function
        .size           _Z12real2complexPfP6float2,(.L_x_132 - _Z12real2complexPfP6float2)
        .other          _Z12real2complexPfP6float2,@"STO_CUDA_ENTRY STV_DEFAULT"
_Z12real2complexPfP6float2:
.text._Z12real2complexPfP6float2:
        /* <DEDUP_REMOVED lines=21> */
[----:B0-----:R-:W-:-:S05]  /*0150*/  IMAD.WIDE R2, R7, 0x4, R2 ;  /* 0x0000000407027825 */ /* 0x001fca00078e0202 */
[----:B-1----:R-:W3:Y:S01]  /*0160*/  LDG.E R8, desc[UR4][R2.64] ;  /* 0x0000000402087981 */ /* 0x002ee2000c1e1900 */
[----:B------:R-:W-:Y:S02]  /*0170*/  HFMA2 R9, -RZ, RZ, 0, 0 ;  /* 0x00000000ff097431 */ /* 0x000fe400000001ff */
[----:B--2---:R-:W-:-:S05]  /*0180*/  IMAD.WIDE R4, R7, 0x8, R4 ;  /* 0x0000000807047825 */ /* 0x004fca00078e0204 */
[----:B---3--:R-:W-:Y:S01]  /*0190*/  STG.E.64 desc[UR4][R4.64], R8 ;  /* 0x0000000804007986 */ /* 0x008fe2000c101b04 */
[----:B------:R-:W-:Y:S05]  /*01a0*/  EXIT ;  /* 0x000000000000794d */ /* 0x000fea0003800000 */
.L_x_77:
        /* <DEDUP_REMOVED lines=13> */
.L_x_132:


//--------------------- .text._Z13solve_poissonPfP6float2S1_S1_S1_ --------------------------
	.section	.text._Z13solve_poissonPfP6float2S1_S1_S1_,"ax",@progbits
	.align	128
        .global         _Z13solve_poissonPfP6float2S1_S1_S1_
        .type           _Z13solve_poissonPfP6float2S1_S1_S1_,@function
        .size           _Z13solve_poissonPfP6float2S1_S1_S1_,(.L_x_124 - _Z13solve_poissonPfP6float2S1_S1_S1_)
        .other          _Z13solve_poissonPfP6float2S1_S1_S1_,@"STO_CUDA_ENTRY STV_DEFAULT"
_Z13solve_poissonPfP6float2S1_S1_S1_:
.text._Z13solve_poissonPfP6float2S1_S1_S1_:
[----:B------:R-:W-:Y:S01]  /*0000*/  LDC R1, c[0x0][0x37c] ;  /* 0x0000df00ff017b82 */ /* 0x000fe20000000800 */
[----:B------:R-:W0:Y:S07]  /*0010*/  S2R R5, SR_TID.Y ;  /* 0x0000000000057919 */ /* 0x000e2e0000002200 */
[----:B------:R-:W1:Y:S01]  /*0020*/  LDC R3, c[0x0][0x360] ;  /* 0x0000d800ff037b82 */ /* 0x000e620000000800 */
[----:B------:R-:W2:Y:S01]  /*0030*/  S2R R7, SR_TID.Z ;  /* 0x0000000000077919 */ /* 0x000ea20000002300 */
[----:B------:R-:W1:Y:S06]  /*0040*/  S2R R2, SR_TID.X ;  /* 0x0000000000027919 */ /* 0x000e6c0000002100 */
[----:B------:R-:W0:Y:S08]  /*0050*/  S2UR UR5, SR_CTAID.Y ;  /* 0x00000000000579c3 */ /* 0x000e300000002600 */
[----:B------:R-:W0:Y:S08]  /*0060*/  LDC R0, c[0x0][0x364] ;  /* 0x0000d900ff007b82 */ /* 0x000e300000000800 */
        /* <DEDUP_REMOVED lines=10> */
[----:B------:R-:W1:Y:S07]  /*0110*/  LDCU.64 UR4, c[0x0][0x358] ;  /* 0x00006b00ff0477ac */ /* 0x000e6e0008000a00 */
[----:B------:R-:W2:Y:S01]  /*0120*/  LDC.64 R24, c[0x0][0x388] ;  /* 0x0000e200ff187b82 */ /* 0x000ea20000000a00 */
[----:B0-----:R-:W-:-:S04]  /*0130*/  IMAD.WIDE.U32 R20, R0, 0x4, R22 ;  /* 0x0000000400147825 */ /* 0x001fc800078e0016 */
[--C-:B------:R-:W-:Y:S01]  /*0140*/  IMAD.WIDE R26, R3, 0x4, R22.reuse ;  /* 0x00000004031a7825 */ /* 0x100fe200078e0216 */
[----:B-1----:R-:W3:Y:S03]  /*0150*/  LDG.E R4, desc[UR4][R20.64] ;  /* 0x0000000414047981 */ /* 0x002ee6000c1e1900 */
[----:B------:R-:W-:Y:S01]  /*0160*/  IMAD.WIDE.U32 R22, R5, 0x4, R22 ;  /* 0x0000000405167825 */ /* 0x000fe200078e0016 */
[----:B------:R-:W4:Y:S04]  /*0170*/  LDG.E R7, desc[UR4][R26.64] ;  /* 0x000000041a077981 */ /* 0x000f28000c1e1900 */
[----:B------:R-:W5:Y:S01]  /*0180*/  LDG.E R9, desc[UR4][R22.64] ;  /* 0x0000000416097981 */ /* 0x000f62000c1e1900 */
[----:B------:R-:W-:-:S04]  /*0190*/  IMAD R2, R0, 0x10, R3 ;  /* 0x0000001000027824 */ /* 0x000fc800078e0203 */
[----:B------:R-:W-:-:S04]  /*01a0*/  IMAD R2, R5, 0x100, R2 ;  /* 0x0000010005027824 */ /* 0x000fc800078e0202 */
[----:B--2---:R-:W-:-:S05]  /*01b0*/  IMAD.WIDE R24, R2, 0x8, R24 ;  /* 0x0000000802187825 */ /* 0x004fca00078e0218 */
[----:B------:R-:W2:Y:S01]  /*01c0*/  LDG.E.64 R28, desc[UR4][R24.64] ;  /* 0x00000004181c7981 */ /* 0x000ea2000c1e1b00 */
[----:B------:R-:W-:Y:S01]  /*01d0*/  LOP3.LUT P0, RZ, R5, R3, R0, 0xfe, !PT ;  /* 0x0000000305ff7212 */ /* 0x000fe2000780fe00 */
[----:B------:R-:W-:Y:S01]  /*01e0*/  BSSY.RECONVERGENT B0, `(.L_x_78) ;  /* 0x0000012000007945 */ /* 0x000fe20003800200 */
[----:B---3--:R-:W-:-:S04]  /*01f0*/  FMUL R4, R4, R4 ;  /* 0x0000000404047220 */ /* 0x008fc80000400000 */
[----:B----4-:R-:W-:-:S04]  /*0200*/  FFMA R4, R7, R7, R4 ;  /* 0x0000000707047223 */ /* 0x010fc80000000004 */
[----:B-----5:R-:W-:-:S05]  /*0210*/  FFMA R4, R9, R9, R4 ;  /* 0x0000000909047223 */ /* 0x020fca0000000004 */
[----:B------:R-:W-:-:S04]  /*0220*/  FSEL R0, R4, 1, P0 ;  /* 0x3f80000004007808 */ /* 0x000fc80000000000 */
[----:B------:R-:W0:Y:S01]  /*0230*/  MUFU.RCP R5, R0 ;  /* 0x0000000000057308 */ /* 0x000e220000001000 */
[----:B--2---:R-:W-:-:S07]  /*0240*/  FMUL R3, R7, -R28 ;  /* 0x8000001c07037220 */ /* 0x004fce0000400000 */
[----:B------:R-:W1:Y:S01]  /*0250*/  FCHK P0, R3, R0 ;  /* 0x0000000003007302 */ /* 0x000e620000000000 */
[----:B0-----:R-:W-:-:S04]  /*0260*/  FFMA R4, -R0, R5, 1 ;  /* 0x3f80000000047423 */ /* 0x001fc80000000105 */
[----:B------:R-:W-:-:S04]  /*0270*/  FFMA R4, R5, R4, R5 ;  /* 0x0000000405047223 */ /* 0x000fc80000000005 */
[----:B------:R-:W-:-:S04]  /*0280*/  FFMA R5, R3, R4, RZ ;  /* 0x0000000403057223 */ /* 0x000fc800000000ff */
[----:B------:R-:W-:-:S04]  /*0290*/  FFMA R6, -R0, R5, R3 ;  /* 0x0000000500067223 */ /* 0x000fc80000000103 */
[----:B------:R-:W-:Y:S01]  /*02a0*/  FFMA R10, R4, R6, R5 ;  /* 0x00000006040a7223 */ /* 0x000fe20000000005 */
[----:B-1----:R-:W-:Y:S06]  /*02b0*/  @!P0 BRA `(.L_x_79) ;  /* 0x0000000000108947 */ /* 0x002fec0003800000 */
[----:B------:R-:W-:Y:S01]  /*02c0*/  IMAD.MOV.U32 R4, RZ, RZ, R3 ;  /* 0x000000ffff047224 */ /* 0x000fe200078e0003 */
[----:B------:R-:W-:-:S07]  /*02d0*/  MOV R6, 0x2f0 ;  /* 0x000002f000067802 */ /* 0x000fce0000000f00 */
[----:B------:R-:W-:Y:S05]  /*02e0*/  CALL.REL.NOINC `($__internal_5_$__cuda_sm3x_div_rn_noftz_f32_slowpath) ;  /* 0x00000014003c7944 */ /* 0x000fea0003c00000 */
[----:B------:R-:W-:-:S07]  /*02f0*/  MOV R10, R12 ;  /* 0x0000000c000a7202 */ /* 0x000fce0000000f00 */
.L_x_79:
[----:B------:R-:W-:Y:S05]  /*0300*/  BSYNC.RECONVERGENT B0 ;  /* 0x0000000000007941 */ /* 0x000fea0003800200 */
.L_x_78:
[----:B------:R-:W0:Y:S01]  /*0310*/  MUFU.RCP64H R5, 8.8539939269161038737e-12 ;  /* 0x3da3785b00057908 */ /* 0x000e220000001800 */
[----:B------:R-:W-:Y:S01]  /*0320*/  IMAD.MOV.U32 R8, RZ, RZ, -0x1ff15826 ;  /* 0xe00ea7daff087424 */ /* 0x000fe200078e00ff */
[----:B------:R-:W-:Y:S01]  /*0330*/  UMOV UR6, 0xe00ea7da ;  /* 0xe00ea7da00067882 */ /* 0x000fe20000000000 */
[----:B------:R-:W-:Y:S01]  /*0340*/  IMAD.MOV.U32 R9, RZ, RZ, 0x3da3785b ;  /* 0x3da3785bff097424 */ /* 0x000fe200078e00ff */
[----:B------:R-:W-:Y:S01]  /*0350*/  BSSY.RECONVERGENT B0, `(.L_x_80) ;  /* 0x0000016000007945 */ /* 0x000fe20003800200 */
[----:B------:R-:W-:-:S03]  /*0360*/  IMAD.MOV.U32 R4, RZ, RZ, 0x1 ;  /* 0x00000001ff047424 */ /* 0x000fc600078e00ff */
[----:B------:R-:W1:Y:S03]  /*0370*/  F2F.F64.F32 R10, R10 ;  /* 0x0000000a000a7310 */ /* 0x000e660000201800 */
        /* <DEDUP_REMOVED lines=9> */
[----:B------:R-:W-:-:S05]  /*0410*/  FFMA R3, RZ, 0.079819403588771820068, R5 ;  /* 0x3da3785bff037823 */ /* 0x000fca0000000005 */
[----:B------:R-:W-:Y:S02]  /*0420*/  FSETP.GT.AND P0, PT, |R3|, 1.469367938527859385e-39, PT ;  /* 0x001000000300780b */ /* 0x000fe40003f04200 */
[----:B------:R-:W-:-:S11]  /*0430*/  MOV R3, 0x3da3785b ;  /* 0x3da3785b00037802 */ /* 0x000fd60000000f00 */
[----:B------:R-:W-:Y:S05]  /*0440*/  @P0 BRA P1, `(.L_x_81) ;  /* 0x0000000000180947 */ /* 0x000fea0000800000 */
[----:B------:R-:W-:Y:S01]  /*0450*/  IMAD.MOV.U32 R8, RZ, RZ, R10 ;  /* 0x000000ffff087224 */ /* 0x000fe200078e000a */
[----:B------:R-:W-:Y:S01]  /*0460*/  MOV R4, 0x490 ;  /* 0x0000049000047802 */ /* 0x000fe20000000f00 */
[----:B------:R-:W-:-:S07]  /*0470*/  IMAD.MOV.U32 R9, RZ, RZ, R11 ;  /* 0x000000ffff097224 */ /* 0x000fce00078e000b */
[----:B------:R-:W-:Y:S05]  /*0480*/  CALL.REL.NOINC `($__internal_4_$__cuda_sm20_div_rn_f64_full) ;  /* 0x0000000c005c7944 */ /* 0x000fea0003c00000 */
[----:B------:R-:W-:Y:S01]  /*0490*/  IMAD.MOV.U32 R4, RZ, RZ, R14 ;  /* 0x000000ffff047224 */ /* 0x000fe200078e000e */
[----:B------:R-:W-:-:S07]  /*04a0*/  MOV R5, R15 ;  /* 0x0000000f00057202 */ /* 0x000fce0000000f00 */
.L_x_81:
[----:B------:R-:W-:Y:S05]  /*04b0*/  BSYNC.RECONVERGENT B0 ;  /* 0x0000000000007941 */ /* 0x000fea0003800200 */
.L_x_80:
[----:B------:R-:W0:Y:S01]  /*04c0*/  LDC.64 R30, c[0x0][0x390] ;  /* 0x0000e400ff1e7b82 */ /* 0x000e220000000a00 */
[----:B------:R-:W1:Y:S01]  /*04d0*/  F2F.F32.F64 R5, R4 ;  /* 0x0000000400057310 */ /* 0x000e620000301000 */
[----:B0-----:R-:W-:-:S05]  /*04e0*/  IMAD.WIDE R30, R2, 0x8, R30 ;  /* 0x00000008021e7825 */ /* 0x001fca00078e021e */
[----:B-1----:R0:W-:Y:S04]  /*04f0*/  STG.E desc[UR4][R30.64], R5 ;  /* 0x000000051e007986 */ /* 0x0021e8000c101904 */
[----:B------:R-:W2:Y:S01]  /*0500*/  LDG.E R26, desc[UR4][R26.64] ;  /* 0x000000041a1a7981 */ /* 0x000ea2000c1e1900 */
[----:B------:R-:W1:Y:S01]  /*0510*/  MUFU.RCP R7, R0 ;  /* 0x0000000000077308 */ /* 0x000e620000001000 */
[----:B------:R-:W-:Y:S01]  /*0520*/  BSSY.RECONVERGENT B0, `(.L_x_82) ;  /* 0x000000c000007945 */ /* 0x000fe20003800200 */
[----:B-1----:R-:W-:-:S04]  /*0530*/  FFMA R6, -R0, R7, 1 ;  /* 0x3f80000000067423 */ /* 0x002fc80000000107 */
[----:B------:R-:W-:Y:S01]  /*0540*/  FFMA R6, R7, R6, R7 ;  /* 0x0000000607067223 */ /* 0x000fe20000000007 */
[----:B--2---:R-:W-:-:S04]  /*0550*/  FMUL R29, R29, -R26 ;  /* 0x8000001a1d1d7220 */ /* 0x004fc80000400000 */
[----:B------:R-:W1:Y:S01]  /*0560*/  FCHK P0, R29, R0 ;  /* 0x000000001d007302 */ /* 0x000e620000000000 */
[----:B------:R-:W-:-:S04]  /*0570*/  FFMA R7, R6, R29, RZ ;  /* 0x0000001d06077223 */ /* 0x000fc800000000ff */
[----:B------:R-:W-:-:S04]  /*0580*/  FFMA R8, -R0, R7, R29 ;  /* 0x0000000700087223 */ /* 0x000fc8000000011d */
[----:B------:R-:W-:Y:S01]  /*0590*/  FFMA R12, R6, R8, R7 ;  /* 0x00000008060c7223 */ /* 0x000fe20000000007 */
[----:B01----:R-:W-:Y:S06]  /*05a0*/  @!P0 BRA `(.L_x_83) ;  /* 0x00000000000c8947 */ /* 0x003fec0003800000 */
[----:B------:R-:W-:Y:S01]  /*05b0*/  IMAD.MOV.U32 R4, RZ, RZ, R29 ;  /* 0x000000ffff047224 */ /* 0x000fe200078e001d */
[----:B------:R-:W-:-:S07]  /*05c0*/  MOV R6, 0x5e0 ;  /* 0x000005e000067802 */ /* 0x000fce0000000f00 */
[----:B------:R-:W-:Y:S05]  /*05d0*/  CALL.REL.NOINC `($__internal_5_$__cuda_sm3x_div_rn_noftz_f32_slowpath) ;  /* 0x0000001000807944 */ /* 0x000fea0003c00000 */
.L_x_83:
[----:B------:R-:W-:Y:S05]  /*05e0*/  BSYNC.RECONVERGENT B0 ;  /* 0x0000000000007941 */ /* 0x000fea0003800200 */
.L_x_82:
[----:B------:R-:W0:Y:S01]  /*05f0*/  MUFU.RCP64H R5, 8.8539939269161038737e-12 ;  /* 0x3da3785b00057908 */ /* 0x000e220000001800 */
[----:B------:R-:W-:Y:S02]  /*0600*/  HFMA2 R4, -RZ, RZ, 0, 5.9604644775390625e-08 ;  /* 0x00000001ff047431 */ /* 0x000fe400000001ff */
[----:B------:R-:W-:Y:S01]  /*0610*/  IMAD.MOV.U32 R6, RZ, RZ, -0x1ff15826 ;  /* 0xe00ea7daff067424 */ /* 0x000fe200078e00ff */
[----:B------:R-:W-:Y:S01]  /*0620*/  BSSY.RECONVERGENT B0, `(.L_x_84) ;  /* 0x0000013000007945 */ /* 0x000fe20003800200 */
[----:B------:R-:W-:-:S06]  /*0630*/  IMAD.MOV.U32 R7, RZ, RZ, 0x3da3785b ;  /* 0x3da3785bff077424 */ /* 0x000fcc00078e00ff */
[----:B0-----:R-:W-:-:S08]  /*0640*/  DFMA R8, R4, -R6, 1 ;  /* 0x3ff000000408742b */ /* 0x001fd00000000806 */
[----:B------:R-:W-:-:S08]  /*0650*/  DFMA R8, R8, R8, R8 ;  /* 0x000000080808722b */ /* 0x000fd00000000008 */
[----:B------:R-:W-:Y:S02]  /*0660*/  DFMA R4, R4, R8, R4 ;  /* 0x000000080404722b */ /* 0x000fe40000000004 */
[----:B------:R-:W0:Y:S06]  /*0670*/  F2F.F64.F32 R8, R12 ;  /* 0x0000000c00087310 */ /* 0x000e2c0000201800 */
[----:B------:R-:W-:-:S08]  /*0680*/  DFMA R10, R4, -R6, 1 ;  /* 0x3ff00000040a742b */ /* 0x000fd00000000806 */
[----:B------:R-:W-:Y:S01]  /*0690*/  DFMA R10, R4, R10, R4 ;  /* 0x0000000a040a722b */ /* 0x000fe20000000004 */
[----:B0-----:R-:W-:-:S07]  /*06a0*/  FSETP.GEU.AND P1, PT, |R9|, 6.5827683646048100446e-37, PT ;  /* 0x036000000900780b */ /* 0x001fce0003f2e200 */
[----:B------:R-:W-:-:S08]  /*06b0*/  DMUL R4, R10, R8 ;  /* 0x000000080a047228 */ /* 0x000fd00000000000 */
[----:B------:R-:W-:-:S08]  /*06c0*/  DFMA R6, R4, -R6, R8 ;  /* 0x800000060406722b */ /* 0x000fd00000000008 */
[----:B------:R-:W-:-:S10]  /*06d0*/  DFMA R4, R10, R6, R4 ;  /* 0x000000060a04722b */ /* 0x000fd40000000004 */
[----:B------:R-:W-:-:S05]  /*06e0*/  FFMA R6, RZ, 0.079819403588771820068, R5 ;  /* 0x3da3785bff067823 */ /* 0x000fca0000000005 */
[----:B------:R-:W-:-:S13]  /*06f0*/  FSETP.GT.AND P0, PT, |R6|, 1.469367938527859385e-39, PT ;  /* 0x001000000600780b */ /* 0x000fda0003f04200 */
[----:B------:R-:W-:Y:S05]  /*0700*/  @P0 BRA P1, `(.L_x_85) ;  /* 0x0000000000100947 */ /* 0x000fea0000800000 */
[----:B------:R-:W-:-:S07]  /*0710*/  MOV R4, 0x730 ;  /* 0x0000073000047802 */ /* 0x000fce0000000f00 */
[----:B------:R-:W-:Y:S05]  /*0720*/  CALL.REL.NOINC `($__internal_4_$__cuda_sm20_div_rn_f64_full) ;  /* 0x0000000800b47944 */ /* 0x000fea0003c00000 */
[----:B------:R-:W-:Y:S02]  /*0730*/  IMAD.MOV.U32 R4, RZ, RZ, R14 ;  /* 0x000000ffff047224 */ /* 0x000fe400078e000e */
[----:B------:R-:W-:-:S07]  /*0740*/  IMAD.MOV.U32 R5, RZ, RZ, R15 ;  /* 0x000000ffff057224 */ /* 0x000fce00078e000f */
.L_x_85:
[----:B------:R-:W-:Y:S05]  /*0750*/  BSYNC.RECONVERGENT B0 ;  /* 0x0000000000007941 */ /* 0x000fea0003800200 */
.L_x_84:
[----:B------:R-:W0:Y:S02]  /*0760*/  F2F.F32.F64 R5, R4 ;  /* 0x0000000400057310 */ /* 0x000e240000301000 */
[----:B0-----:R0:W-:Y:S04]  /*0770*/  STG.E desc[UR4][R30.64+0x4], R5 ;  /* 0x000004051e007986 */ /* 0x0011e8000c101904 */
[----:B------:R-:W2:Y:S04]  /*0780*/  LDG.E R7, desc[UR4][R20.64] ;  /* 0x0000000414077981 */ /* 0x000ea8000c1e1900 */
[----:B------:R-:W2:Y:S01]  /*0790*/  LDG.E.64 R26, desc[UR4][R24.64] ;  /* 0x00000004181a7981 */ /* 0x000ea2000c1e1b00 */
        /* <DEDUP_REMOVED lines=13> */
.L_x_87:
[----:B------:R-:W-:Y:S05]  /*0870*/  BSYNC.RECONVERGENT B0 ;  /* 0x0000000000007941 */ /* 0x000fea0003800200 */
.L_x_86:
[----:B------:R-:W0:Y:S01]  /*0880*/  MUFU.RCP64H R5, 8.8539939269161038737e-12 ;  /* 0x3da3785b00057908 */ /* 0x000e220000001800 */
[----:B------:R-:W-:Y:S01]  /*0890*/  MOV R6, 0xe00ea7da ;  /* 0xe00ea7da00067802 */ /* 0x000fe20000000f00 */
[----:B------:R-:W-:Y:S01]  /*08a0*/  IMAD.MOV.U32 R7, RZ, RZ, 0x3da3785b ;  /* 0x3da3785bff077424 */ /* 0x000fe200078e00ff */
        /* <DEDUP_REMOVED lines=17> */
[----:B------:R-:W-:Y:S01]  /*09c0*/  IMAD.MOV.U32 R4, RZ, RZ, R14 ;  /* 0x000000ffff047224 */ /* 0x000fe200078e000e */
[----:B------:R-:W-:-:S07]  /*09d0*/  MOV R5, R15 ;  /* 0x0000000f00057202 */ /* 0x000fce0000000f00 */
.L_x_89:
[----:B------:R-:W-:Y:S05]  /*09e0*/  BSYNC.RECONVERGENT B0 ;  /* 0x0000000000007941 */ /* 0x000fea0003800200 */
.L_x_88:
        /* <DEDUP_REMOVED lines=18> */
.L_x_91:
[----:B------:R-:W-:Y:S05]  /*0b10*/  BSYNC.RECONVERGENT B0 ;  /* 0x0000000000007941 */ /* 0x000fea0003800200 */
.L_x_90:
        /* <DEDUP_REMOVED lines=22> */
.L_x_93:
[----:B------:R-:W-:Y:S05]  /*0c80*/  BSYNC.RECONVERGENT B0 ;  /* 0x0000000000007941 */ /* 0x000fea0003800200 */
.L_x_92:
        /* <DEDUP_REMOVED lines=17> */
.L_x_95:
[----:B------:R-:W-:Y:S05]  /*0da0*/  BSYNC.RECONVERGENT B0 ;  /* 0x0000000000007941 */ /* 0x000fea0003800200 */
.L_x_94:
        /* <DEDUP_REMOVED lines=22> */
.L_x_97:
[----:B------:R-:W-:Y:S05]  /*0f10*/  BSYNC.RECONVERGENT B0 ;  /* 0x0000000000007941 */ /* 0x000fea0003800200 */
.L_x_96:
        /* <DEDUP_REMOVED lines=18> */
[----:B------:R-:W-:-:S07]  /*1040*/  IMAD.MOV.U32 R2, RZ, RZ, R12 ;  /* 0x000000ffff027224 */ /* 0x000fce00078e000c */
.L_x_99:
[----:B------:R-:W-:Y:S05]  /*1050*/  BSYNC.RECONVERGENT B0 ;  /* 0x0000000000007941 */ /* 0x000fea0003800200 */
.L_x_98:
[----:B------:R-:W0:Y:S01]  /*1060*/  MUFU.RCP64H R5, 8.8539939269161038737e-12 ;  /* 0x3da3785b00057908 */ /* 0x000e220000001800 */
[----:B------:R-:W-:Y:S02]  /*1070*/  HFMA2 R7, -RZ, RZ, 1.4091796875, 35680 ;  /* 0x3da3785bff077431 */ /* 0x000fe400000001ff */
        /* <DEDUP_REMOVED lines=20> */
.L_x_101:
[----:B------:R-:W-:Y:S05]  /*11c0*/  BSYNC.RECONVERGENT B0 ;  /* 0x0000000000007941 */ /* 0x000fea0003800200 */
.L_x_100:
[----:B------:R-:W0:Y:S02]  /*11d0*/  F2F.F32.F64 R5, R4 ;  /* 0x0000000400057310 */ /* 0x000e240000301000 */
[----:B0-----:R-:W-:Y:S01]  /*11e0*/  STG.E desc[UR4][R20.64+0x4], R5 ;  /* 0x0000040514007986 */ /* 0x001fe2000c101904 */
[----:B------:R-:W-:Y:S05]  /*11f0*/  EXIT ;  /* 0x000000000000794d */ /* 0x000fea0003800000 */
        .weak           $__internal_4_$__cuda_sm20_div_rn_f64_full
        .type           $__internal_4_$__cuda_sm20_div_rn_f64_full,@function
        .size           $__internal_4_$__cuda_sm20_div_rn_f64_full,($__internal_5_$__cuda_sm3x_div_rn_noftz_f32_slowpath - $__internal_4_$__cuda_sm20_div_rn_f64_full)
$__internal_4_$__cuda_sm20_div_rn_f64_full:
[----:B------:R-:W-:Y:S01]  /*1200*/  IMAD.MOV.U32 R7, RZ, RZ, R9 ;  /* 0x000000ffff077224 */ /* 0x000fe200078e0009 */
[----:B------:R-:W-:Y:S01]  /*1210*/  FSETP.GEU.AND P0, PT, |R3|, 1.469367938527859385e-39, PT ;  /* 0x001000000300780b */ /* 0x000fe20003f0e200 */
[----:B------:R-:W-:Y:S01]  /*1220*/  IMAD.U32 R10, RZ, RZ, UR6 ;  /* 0x00000006ff0a7e24 */ /* 0x000fe2000f8e00ff */
[----:B------:R-:W-:Y:S01]  /*1230*/  MOV R6, R8 ;  /* 0x0000000800067202 */ /* 0x000fe20000000f00 */
[----:B------:R-:W-:Y:S01]  /*1240*/  IMAD.U32 R8, RZ, RZ, UR6 ;  /* 0x00000006ff087e24 */ /* 0x000fe2000f8e00ff */
[----:B------:R-:W-:Y:S01]  /*1250*/  FSETP.GEU.AND P2, PT, |R7|, 1.469367938527859385e-39, PT ;  /* 0x001000000700780b */ /* 0x000fe20003f4e200 */
[----:B------:R-:W-:Y:S01]  /*1260*/  IMAD.MOV.U32 R28, RZ, RZ, 0x1ca00000 ;  /* 0x1ca00000ff1c7424 */ /* 0x000fe200078e00ff */
[----:B------:R-:W-:Y:S01]  /*1270*/  MOV R9, R3 ;  /* 0x0000000300097202 */ /* 0x000fe20000000f00 */
[----:B------:R-:W-:Y:S01]  /*1280*/  BSSY.RECONVERGENT B1, `(.L_x_102) ;  /* 0x0000053000017945 */ /* 0x000fe20003800200 */
[C---:B------:R-:W-:Y:S02]  /*1290*/  LOP3.LUT R5, R3.reuse, 0x800fffff, RZ, 0xc0, !PT ;  /* 0x800fffff03057812 */ /* 0x040fe400078ec0ff */
[----:B------:R-:W-:-:S02]  /*12a0*/  LOP3.LUT R32, R3, 0x7ff00000, RZ, 0xc0, !PT ;  /* 0x7ff0000003207812 */ /* 0x000fc400078ec0ff */
[----:B------:R-:W-:Y:S01]  /*12b0*/  LOP3.LUT R11, R5, 0x3ff00000, RZ, 0xfc, !PT ;  /* 0x3ff00000050b7812 */ /* 0x000fe200078efcff */
[----:B------:R-:W-:Y:S01]  /*12c0*/  @!P0 DMUL R10, R8, 8.98846567431157953865e+307 ;  /* 0x7fe00000080a8828 */ /* 0x000fe20000000000 */
[----:B------:R-:W-:Y:S02]  /*12d0*/  LOP3.LUT R5, R7, 0x7ff00000, RZ, 0xc0, !PT ;  /* 0x7ff0000007057812 */ /* 0x000fe400078ec0ff */
[----:B------:R-:W-:Y:S01]  /*12e0*/  MOV R16, 0x1 ;  /* 0x0000000100107802 */ /* 0x000fe20000000f00 */
[----:B------:R-:W-:Y:S01]  /*12f0*/  @!P2 IMAD.MOV.U32 R14, RZ, RZ, RZ ;  /* 0x000000ffff0ea224 */ /* 0x000fe200078e00ff */
[----:B------:R-:W-:Y:S01]  /*1300*/  @!P2 LOP3.LUT R12, R9, 0x7ff00000, RZ, 0xc0, !PT ;  /* 0x7ff00000090ca812 */ /* 0x000fe200078ec0ff */
[----:B------:R-:W0:Y:S01]  /*1310*/  MUFU.RCP64H R17, R11 ;  /* 0x0000000b00117308 */ /* 0x000e220000001800 */
[C---:B------:R-:W-:Y:S02]  /*1320*/  ISETP.GE.U32.AND P1, PT, R5.reuse, R32, PT ;  /* 0x000000200500720c */ /* 0x040fe40003f26070 */
[----:B------:R-:W-:Y:S01]  /*1330*/  @!P2 ISETP.GE.U32.AND P3, PT, R5, R12, PT ;  /* 0x0000000c0500a20c */ /* 0x000fe20003f66070 */
[----:B------:R-:W-:Y:S01]  /*1340*/  IMAD.MOV.U32 R12, RZ, RZ, R6 ;  /* 0x000000ffff0c7224 */ /* 0x000fe200078e0006 */
[----:B------:R-:W-:-:S02]  /*1350*/  SEL R13, R28, 0x63400000, !P1 ;  /* 0x634000001c0d7807 */ /* 0x000fc40004800000 */
[----:B------:R-:W-:Y:S02]  /*1360*/  @!P2 SEL R15, R28, 0x63400000, !P3 ;  /* 0x634000001c0fa807 */ /* 0x000fe40005800000 */
[--C-:B------:R-:W-:Y:S02]  /*1370*/  LOP3.LUT R13, R13, 0x800fffff, R7.reuse, 0xf8, !PT ;  /* 0x800fffff0d0d7812 */ /* 0x100fe400078ef807 */
[----:B------:R-:W-:Y:S02]  /*1380*/  @!P2 LOP3.LUT R15, R15, 0x80000000, R7, 0xf8, !PT ;  /* 0x800000000f0fa812 */ /* 0x000fe400078ef807 */
[----:B------:R-:W-:Y:S02]  /*1390*/  @!P0 LOP3.LUT R32, R11, 0x7ff00000, RZ, 0xc0, !PT ;  /* 0x7ff000000b208812 */ /* 0x000fe400078ec0ff */
[----:B------:R-:W-:-:S06]  /*13a0*/  @!P2 LOP3.LUT R15, R15, 0x100000, RZ, 0xfc, !PT ;  /* 0x001000000f0fa812 */ /* 0x000fcc00078efcff */
[----:B------:R-:W-:Y:S02]  /*13b0*/  @!P2 DFMA R12, R12, 2, -R14 ;  /* 0x400000000c0ca82b */ /* 0x000fe4000000080e */
[----:B0-----:R-:W-:-:S08]  /*13c0*/  DFMA R14, R16, -R10, 1 ;  /* 0x3ff00000100e742b */ /* 0x001fd0000000080a */
[----:B------:R-:W-:-:S08]  /*13d0*/  DFMA R14, R14, R14, R14 ;  /* 0x0000000e0e0e722b */ /* 0x000fd0000000000e */
[----:B------:R-:W-:-:S08]  /*13e0*/  DFMA R14, R16, R14, R16 ;  /* 0x0000000e100e722b */ /* 0x000fd00000000010 */
[----:B------:R-:W-:-:S08]  /*13f0*/  DFMA R16, R14, -R10, 1 ;  /* 0x3ff000000e10742b */ /* 0x000fd0000000080a */
[----:B------:R-:W-:-:S08]  /*1400*/  DFMA R14, R14, R16, R14 ;  /* 0x000000100e0e722b */ /* 0x000fd0000000000e */
[----:B------:R-:W-:-:S08]  /*1410*/  DMUL R16, R14, R12 ;  /* 0x0000000c0e107228 */ /* 0x000fd00000000000 */
[----:B------:R-:W-:-:S08]  /*1420*/  DFMA R18, R16, -R10, R12 ;  /* 0x8000000a1012722b */ /* 0x000fd0000000000c */
[----:B------:R-:W-:Y:S01]  /*1430*/  DFMA R18, R14, R18, R16 ;  /* 0x000000120e12722b */ /* 0x000fe20000000010 */
[----:B------:R-:W-:Y:S01]  /*1440*/  IMAD.MOV.U32 R16, RZ, RZ, R5 ;  /* 0x000000ffff107224 */ /* 0x000fe200078e0005 */
[----:B------:R-:W-:-:S05]  /*1450*/  @!P2 LOP3.LUT R16, R13, 0x7ff00000, RZ, 0xc0, !PT ;  /* 0x7ff000000d10a812 */ /* 0x000fca00078ec0ff */
        /* <DEDUP_REMOVED lines=10> */
[----:B------:R-:W-:-:S04]  /*1500*/  SEL R28, R28, 0x63400000, !P0 ;  /* 0x634000001c1c7807 */ /* 0x000fc80004000000 */
[----:B------:R-:W-:-:S05]  /*1510*/  IADD3 R5, PT, PT, -R28, R5, RZ ;  /* 0x000000051c057210 */ /* 0x000fca0007ffe1ff */
[----:B------:R-:W-:-:S06]  /*1520*/  VIADD R7, R5, 0x7fe00000 ;  /* 0x7fe0000005077836 */ /* 0x000fcc0000000000 */
        /* <DEDUP_REMOVED lines=9> */
[C---:B------:R-:W-:Y:S01]  /*15c0*/  IADD3 R7, PT, PT, -R5.reuse, RZ, RZ ;  /* 0x000000ff05077210 */ /* 0x040fe20007ffe1ff */
[----:B------:R-:W-:Y:S01]  /*15d0*/  IMAD.MOV.U32 R6, RZ, RZ, RZ ;  /* 0x000000ffff067224 */ /* 0x000fe200078e00ff */
        /* <DEDUP_REMOVED lines=8> */
.L_x_103:
        /* <DEDUP_REMOVED lines=16> */
.L_x_106:
[----:B------:R-:W-:Y:S01]  /*1760*/  LOP3.LUT R15, R9, 0x80000, RZ, 0xfc, !PT ;  /* 0x00080000090f7812 */ /* 0x000fe200078efcff */
[----:B------:R-:W-:Y:S01]  /*1770*/  IMAD.MOV.U32 R14, RZ, RZ, R8 ;  /* 0x000000ffff0e7224 */ /* 0x000fe200078e0008 */
[----:B------:R-:W-:Y:S06]  /*1780*/  BRA `(.L_x_104) ;  /* 0x0000000000087947 */ /* 0x000fec0003800000 */
.L_x_105:
[----:B------:R-:W-:Y:S02]  /*1790*/  LOP3.LUT R15, R7, 0x80000, RZ, 0xfc, !PT ;  /* 0x00080000070f7812 */ /* 0x000fe400078efcff */
[----:B------:R-:W-:-:S07]  /*17a0*/  MOV R14, R6 ;  /* 0x00000006000e7202 */ /* 0x000fce0000000f00 */
.L_x_104:
[----:B------:R-:W-:Y:S05]  /*17b0*/  BSYNC.RECONVERGENT B1 ;  /* 0x0000000000017941 */ /* 0x000fea0003800200 */
.L_x_102:
[----:B------:R-:W-:-:S04]  /*17c0*/  IMAD.MOV.U32 R5, RZ, RZ, 0x0 ;  /* 0x00000000ff057424 */ /* 0x000fc800078e00ff */
[----:B------:R-:W-:Y:S05]  /*17d0*/  RET.REL.NODEC R4 `(_Z13solve_poissonPfP6float2S1_S1_S1_) ;  /* 0xffffffe804087950 */ /* 0x000fea0003c3ffff */
        .weak           $__internal_5_$__cuda_sm3x_div_rn_noftz_f32_slowpath
        .type           $__internal_5_$__cuda_sm3x_div_rn_noftz_f32_slowpath,@function
        .size           $__internal_5_$__cuda_sm3x_div_rn_noftz_f32_slowpath,(.L_x_124 - $__internal_5_$__cuda_sm3x_div_rn_noftz_f32_slowpath)
$__internal_5_$__cuda_sm3x_div_rn_noftz_f32_slowpath:
[----:B------:R-:W-:Y:S01]  /*17e0*/  SHF.R.U32.HI R5, RZ, 0x17, R0 ;  /* 0x00000017ff057819 */ /* 0x000fe20000011600 */
[----:B------:R-:W-:Y:S01]  /*17f0*/  BSSY.RECONVERGENT B1, `(.L_x_107) ;  /* 0x0000063000017945 */ /* 0x000fe20003800200 */
[----:B------:R-:W-:Y:S02]  /*1800*/  SHF.R.U32.HI R7, RZ, 0x17, R4 ;  /* 0x00000017ff077819 */ /* 0x000fe40000011604 */
[----:B------:R-:W-:Y:S02]  /*1810*/  LOP3.LUT R5, R5, 0xff, RZ, 0xc0, !PT ;  /* 0x000000ff05057812 */ /* 0x000fe400078ec0ff */
[----:B------:R-:W-:Y:S02]  /*1820*/  LOP3.LUT R10, R7, 0xff, RZ, 0xc0, !PT ;  /* 0x000000ff070a7812 */ /* 0x000fe400078ec0ff */
[----:B------:R-:W-:Y:S01]  /*1830*/  MOV R9, R0 ;  /* 0x0000000000097202 */ /* 0x000fe20000000f00 */
[----:B------:R-:W-:Y:S02]  /*1840*/  VIADD R11, R5, 0xffffffff ;  /* 0xffffffff050b7836 */ /* 0x000fe40000000000 */
[----:B------:R-:W-:-:S03]  /*1850*/  VIADD R8, R10, 0xffffffff ;  /* 0xffffffff0a087836 */ /* 0x000fc60000000000 */
[----:B------:R-:W-:-:S04]  /*1860*/  ISETP.GT.U32.AND P0, PT, R11, 0xfd, PT ;  /* 0x000000fd0b00780c */ /* 0x000fc80003f04070 */
[----:B------:R-:W-:-:S13]  /*1870*/  ISETP.GT.U32.OR P0, PT, R8, 0xfd, P0 ;  /* 0x000000fd0800780c */ /* 0x000fda0000704470 */
[----:B------:R-:W-:Y:S01]  /*1880*/  @!P0 IMAD.MOV.U32 R7, RZ, RZ, RZ ;  /* 0x000000ffff078224 */ /* 0x000fe200078e00ff */
[----:B------:R-:W-:Y:S06]  /*1890*/  @!P0 BRA `(.L_x_108) ;  /* 0x00000000005c8947 */ /* 0x000fec0003800000 */
[----:B------:R-:W-:Y:S02]  /*18a0*/  FSETP.GTU.FTZ.AND P0, PT, |R4|, +INF , PT ;  /* 0x7f8000000400780b */ /* 0x000fe40003f1c200 */
[----:B------:R-:W-:-:S04]  /*18b0*/  FSETP.GTU.FTZ.AND P1, PT, |R0|, +INF , PT ;  /* 0x7f8000000000780b */ /* 0x000fc80003f3c200 */
[----:B------:R-:W-:-:S13]  /*18c0*/  PLOP3.LUT P0, PT, P0, P1, PT, 0xf8, 0x8f ;  /* 0x00000000008f781c */ /* 0x000fda0000703f70 */
[----:B------:R-:W-:Y:S05]  /*18d0*/  @P0 BRA `(.L_x_109) ;  /* 0x00000004004c0947 */ /* 0x000fea0003800000 */
[----:B------:R-:W-:-:S13]  /*18e0*/  LOP3.LUT P0, RZ, R9, 0x7fffffff, R4, 0xc8, !PT ;  /* 0x7fffffff09ff7812 */ /* 0x000fda000780c804 */
[----:B------:R-:W-:Y:S05]  /*18f0*/  @!P0 BRA `(.L_x_110) ;  /* 0x00000004003c8947 */ /* 0x000fea0003800000 */
[----:B------:R-:W-:Y:S02]  /*1900*/  FSETP.NEU.FTZ.AND P1, PT, |R4|, +INF , PT ;  /* 0x7f8000000400780b */ /* 0x000fe40003f3d200 */
[----:B------:R-:W-:Y:S02]  /*1910*/  FSETP.NEU.FTZ.AND P2, PT, |R0|, +INF , PT ;  /* 0x7f8000000000780b */ /* 0x000fe40003f5d200 */
[----:B------:R-:W-:-:S11]  /*1920*/  FSETP.NEU.FTZ.AND P0, PT, |R4|, +INF , PT ;  /* 0x7f8000000400780b */ /* 0x000fd60003f1d200 */
[----:B------:R-:W-:Y:S05]  /*1930*/  @!P2 BRA !P1, `(.L_x_110) ;  /* 0x00000004002ca947 */ /* 0x000fea0004800000 */
[----:B------:R-:W-:-:S04]  /*1940*/  LOP3.LUT P1, RZ, R4, 0x7fffffff, RZ, 0xc0, !PT ;  /* 0x7fffffff04ff7812 */ /* 0x000fc8000782c0ff */
[----:B------:R-:W-:-:S13]  /*1950*/  PLOP3.LUT P1, PT, P2, P1, PT, 0x2f, 0xf2 ;  /* 0x0000000000f2781c */ /* 0x000fda0001722577 */
[----:B------:R-:W-:Y:S05]  /*1960*/  @P1 BRA `(.L_x_111) ;  /* 0x0000000400181947 */ /* 0x000fea0003800000 */
[----:B------:R-:W-:-:S04]  /*1970*/  LOP3.LUT P1, RZ, R9, 0x7fffffff, RZ, 0xc0, !PT ;  /* 0x7fffffff09ff7812 */ /* 0x000fc8000782c0ff */
[----:B------:R-:W-:-:S13]  /*1980*/  PLOP3.LUT P0, PT, P0, P1, PT, 0x2f, 0xf2 ;  /* 0x0000000000f2781c */ /* 0x000fda0000702577 */
[----:B------:R-:W-:Y:S05]  /*1990*/  @P0 BRA `(.L_x_112) ;  /* 0x0000000400000947 */ /* 0x000fea0003800000 */
[----:B------:R-:W-:Y:S02]  /*19a0*/  ISETP.GE.AND P0, PT, R8, RZ, PT ;  /* 0x000000ff0800720c */ /* 0x000fe40003f06270 */
[----:B------:R-:W-:-:S11]  /*19b0*/  ISETP.GE.AND P1, PT, R11, RZ, PT ;  /* 0x000000ff0b00720c */ /* 0x000fd60003f26270 */
[----:B------:R-:W-:Y:S02]  /*19c0*/  @P0 IMAD.MOV.U32 R7, RZ, RZ, RZ ;  /* 0x000000ffff070224 */ /* 0x000fe400078e00ff */
[----:B------:R-:W-:Y:S01]  /*19d0*/  @!P0 FFMA R4, R4, 1.84467440737095516160e+19, RZ ;  /* 0x5f80000004048823 */ /* 0x000fe200000000ff */
[----:B------:R-:W-:Y:S02]  /*19e0*/  @!P0 IMAD.MOV.U32 R7, RZ, RZ, -0x40 ;  /* 0xffffffc0ff078424 */ /* 0x000fe400078e00ff */
[----:B------:R-:W-:-:S03]  /*19f0*/  @!P1 FFMA R9, R0, 1.84467440737095516160e+19, RZ ;  /* 0x5f80000000099823 */ /* 0x000fc600000000ff */
[----:B------:R-:W-:-:S07]  /*1a00*/  @!P1 IADD3 R7, PT, PT, R7, 0x40, RZ ;  /* 0x0000004007079810 */ /* 0x000fce0007ffe0ff */
.L_x_108:
[----:B------:R-:W-:Y:S01]  /*1a10*/  LEA R8, R5, 0xc0800000, 0x17 ;  /* 0xc080000005087811 */ /* 0x000fe200078eb8ff */
[----:B------:R-:W-:Y:S01]  /*1a20*/  VIADD R10, R10, 0xffffff81 ;  /* 0xffffff810a0a7836 */ /* 0x000fe20000000000 */
[----:B------:R-:W-:Y:S03]  /*1a30*/  BSSY.RECONVERGENT B2, `(.L_x_113) ;  /* 0x0000035000027945 */ /* 0x000fe60003800200 */
[----:B------:R-:W-:Y:S02]  /*1a40*/  IMAD.IADD R11, R9, 0x1, -R8 ;  /* 0x00000001090b7824 */ /* 0x000fe400078e0a08 */
[C---:B------:R-:W-:Y:S01]  /*1a50*/  IMAD R4, R10.reuse, -0x800000, R4 ;  /* 0xff8000000a047824 */ /* 0x040fe200078e0204 */
[----:B------:R-:W-:Y:S01]  /*1a60*/  IADD3 R10, PT, PT, R10, 0x7f, -R5 ;  /* 0x0000007f0a0a7810 */ /* 0x000fe20007ffe805 */
[----:B------:R-:W0:Y:S01]  /*1a70*/  MUFU.RCP R9, R11 ;  /* 0x0000000b00097308 */ /* 0x000e220000001000 */
[----:B------:R-:W-:-:S03]  /*1a80*/  FADD.FTZ R13, -R11, -RZ ;  /* 0x800000ff0b0d7221 */ /* 0x000fc60000010100 */
[----:B------:R-:W-:Y:S02]  /*1a90*/  IMAD.IADD R10, R10, 0x1, R7 ;  /* 0x000000010a0a7824 */ /* 0x000fe400078e0207 */
[----:B0-----:R-:W-:-:S04]  /*1aa0*/  FFMA R8, R9, R13, 1 ;  /* 0x3f80000009087423 */ /* 0x001fc8000000000d */
[----:B------:R-:W-:-:S04]  /*1ab0*/  FFMA R9, R9, R8, R9 ;  /* 0x0000000809097223 */ /* 0x000fc80000000009 */
[----:B------:R-:W-:-:S04]  /*1ac0*/  FFMA R8, R4, R9, RZ ;  /* 0x0000000904087223 */ /* 0x000fc800000000ff */
[----:B------:R-:W-:-:S04]  /*1ad0*/  FFMA R12, R13, R8, R4 ;  /* 0x000000080d0c7223 */ /* 0x000fc80000000004 */
[----:B------:R-:W-:-:S04]  /*1ae0*/  FFMA R8, R9, R12, R8 ;  /* 0x0000000c09087223 */ /* 0x000fc80000000008 */
[----:B------:R-:W-:-:S04]  /*1af0*/  FFMA R13, R13, R8, R4 ;  /* 0x000000080d0d7223 */ /* 0x000fc80000000004 */
[----:B------:R-:W-:-:S05]  /*1b00*/  FFMA R4, R9, R13, R8 ;  /* 0x0000000d09047223 */ /* 0x000fca0000000008 */
[----:B------:R-:W-:-:S04]  /*1b10*/  SHF.R.U32.HI R5, RZ, 0x17, R4 ;  /* 0x00000017ff057819 */ /* 0x000fc80000011604 */
[----:B------:R-:W-:-:S04]  /*1b20*/  LOP3.LUT R5, R5, 0xff, RZ, 0xc0, !PT ;  /* 0x000000ff05057812 */ /* 0x000fc800078ec0ff */
[----:B------:R-:W-:-:S05]  /*1b30*/  IADD3 R11, PT, PT, R5, R10, RZ ;  /* 0x0000000a050b7210 */ /* 0x000fca0007ffe0ff */
[----:B------:R-:W-:-:S05]  /*1b40*/  VIADD R5, R11, 0xffffffff ;  /* 0xffffffff0b057836 */ /* 0x000fca0000000000 */
[----:B------:R-:W-:-:S13]  /*1b50*/  ISETP.GE.U32.AND P0, PT, R5, 0xfe, PT ;  /* 0x000000fe0500780c */ /* 0x000fda0003f06070 */
[----:B------:R-:W-:Y:S05]  /*1b60*/  @!P0 BRA `(.L_x_114) ;  /* 0x0000000000808947 */ /* 0x000fea0003800000 */
[----:B------:R-:W-:-:S13]  /*1b70*/  ISETP.GT.AND P0, PT, R11, 0xfe, PT ;  /* 0x000000fe0b00780c */ /* 0x000fda0003f04270 */
[----:B------:R-:W-:Y:S05]  /*1b80*/  @P0 BRA `(.L_x_115) ;  /* 0x00000000006c0947 */ /* 0x000fea0003800000 */
[----:B------:R-:W-:-:S13]  /*1b90*/  ISETP.GE.AND P0, PT, R11, 0x1, PT ;  /* 0x000000010b00780c */ /* 0x000fda0003f06270 */
[----:B------:R-:W-:Y:S05]  /*1ba0*/  @P0 BRA `(.L_x_116) ;  /* 0x0000000000740947 */ /* 0x000fea0003800000 */
[----:B------:R-:W-:Y:S02]  /*1bb0*/  ISETP.GE.AND P0, PT, R11, -0x18, PT ;  /* 0xffffffe80b00780c */ /* 0x000fe40003f06270 */
[----:B------:R-:W-:-:S11]  /*1bc0*/  LOP3.LUT R4, R4, 0x80000000, RZ, 0xc0, !PT ;  /* 0x8000000004047812 */ /* 0x000fd600078ec0ff */
[----:B------:R-:W-:Y:S05]  /*1bd0*/  @!P0 BRA `(.L_x_116) ;  /* 0x0000000000688947 */ /* 0x000fea0003800000 */
[-CC-:B------:R-:W-:Y:S01]  /*1be0*/  FFMA.RZ R5, R9, R13.reuse, R8.reuse ;  /* 0x0000000d09057223 */ /* 0x180fe2000000c008 */
[C---:B------:R-:W-:Y:S01]  /*1bf0*/  VIADD R10, R11.reuse, 0x20 ;  /* 0x000000200b0a7836 */ /* 0x040fe20000000000 */
[C---:B------:R-:W-:Y:S02]  /*1c00*/  ISETP.NE.AND P2, PT, R11.reuse, RZ, PT ;  /* 0x000000ff0b00720c */ /* 0x040fe40003f45270 */
[----:B------:R-:W-:Y:S02]  /*1c10*/  ISETP.NE.AND P1, PT, R11, RZ, PT ;  /* 0x000000ff0b00720c */ /* 0x000fe40003f25270 */
[----:B------:R-:W-:Y:S01]  /*1c20*/  LOP3.LUT R7, R5, 0x7fffff, RZ, 0xc0, !PT ;  /* 0x007fffff05077812 */ /* 0x000fe200078ec0ff */
[CCC-:B------:R-:W-:Y:S01]  /*1c30*/  FFMA.RP R5, R9.reuse, R13.reuse, R8.reuse ;  /* 0x0000000d09057223 */ /* 0x1c0fe20000008008 */
[----:B------:R-:W-:Y:S01]  /*1c40*/  FFMA.RM R8, R9, R13, R8 ;  /* 0x0000000d09087223 */ /* 0x000fe20000004008 */
[----:B------:R-:W-:Y:S02]  /*1c50*/  IADD3 R9, PT, PT, -R11, RZ, RZ ;  /* 0x000000ff0b097210 */ /* 0x000fe40007ffe1ff */
[----:B------:R-:W-:-:S02]  /*1c60*/  LOP3.LUT R7, R7, 0x800000, RZ, 0xfc, !PT ;  /* 0x0080000007077812 */ /* 0x000fc400078efcff */
[----:B------:R-:W-:Y:S02]  /*1c70*/  FSETP.NEU.FTZ.AND P0, PT, R5, R8, PT ;  /* 0x000000080500720b */ /* 0x000fe40003f1d000 */
[----:B------:R-:W-:Y:S02]  /*1c80*/  SHF.L.U32 R10, R7, R10, RZ ;  /* 0x0000000a070a7219 */ /* 0x000fe400000006ff */
[----:B------:R-:W-:Y:S02]  /*1c90*/  SEL R8, R9, RZ, P2 ;  /* 0x000000ff09087207 */ /* 0x000fe40001000000 */
[----:B------:R-:W-:Y:S02]  /*1ca0*/  ISETP.NE.AND P1, PT, R10, RZ, P1 ;  /* 0x000000ff0a00720c */ /* 0x000fe40000f25270 */
[----:B------:R-:W-:Y:S02]  /*1cb0*/  SHF.R.U32.HI R8, RZ, R8, R7 ;  /* 0x00000008ff087219 */ /* 0x000fe40000011607 */
[----:B------:R-:W-:-:S02]  /*1cc0*/  PLOP3.LUT P0, PT, P0, P1, PT, 0xf8, 0x8f ;  /* 0x00000000008f781c */ /* 0x000fc40000703f70 */
[----:B------:R-:W-:Y:S02]  /*1cd0*/  SHF.R.U32.HI R10, RZ, 0x1, R8 ;  /* 0x00000001ff0a7819 */ /* 0x000fe40000011608 */
[----:B------:R-:W-:-:S04]  /*1ce0*/  SEL R5, RZ, 0x1, !P0 ;  /* 0x00000001ff057807 */ /* 0x000fc80004000000 */
[----:B------:R-:W-:-:S04]  /*1cf0*/  LOP3.LUT R5, R5, 0x1, R10, 0xf8, !PT ;  /* 0x0000000105057812 */ /* 0x000fc800078ef80a */
[----:B------:R-:W-:-:S05]  /*1d00*/  LOP3.LUT R5, R5, R8, RZ, 0xc0, !PT ;  /* 0x0000000805057212 */ /* 0x000fca00078ec0ff */
[----:B------:R-:W-:-:S05]  /*1d10*/  IMAD.IADD R5, R10, 0x1, R5 ;  /* 0x000000010a057824 */ /* 0x000fca00078e0205 */
[----:B------:R-:W-:Y:S01]  /*1d20*/  LOP3.LUT R4, R5, R4, RZ, 0xfc, !PT ;  /* 0x0000000405047212 */ /* 0x000fe200078efcff */
[----:B------:R-:W-:Y:S06]  /*1d30*/  BRA `(.L_x_116) ;  /* 0x0000000000107947 */ /* 0x000fec0003800000 */
.L_x_115:
[----:B------:R-:W-:-:S04]  /*1d40*/  LOP3.LUT R4, R4, 0x80000000, RZ, 0xc0, !PT ;  /* 0x8000000004047812 */ /* 0x000fc800078ec0ff */
[----:B------:R-:W-:Y:S01]  /*1d50*/  LOP3.LUT R4, R4, 0x7f800000, RZ, 0xfc, !PT ;  /* 0x7f80000004047812 */ /* 0x000fe200078efcff */
[----:B------:R-:W-:Y:S06]  /*1d60*/  BRA `(.L_x_116) ;  /* 0x0000000000047947 */ /* 0x000fec0003800000 */
.L_x_114:
[----:B------:R-:W-:-:S07]  /*1d70*/  IMAD R4, R10, 0x800000, R4 ;  /* 0x008000000a047824 */ /* 0x000fce00078e0204 */
.L_x_116:
[----:B------:R-:W-:Y:S05]  /*1d80*/  BSYNC.RECONVERGENT B2 ;  /* 0x0000000000027941 */ /* 0x000fea0003800200 */
.L_x_113:
[----:B------:R-:W-:Y:S05]  /*1d90*/  BRA `(.L_x_117) ;  /* 0x0000000000207947 */ /* 0x000fea0003800000 */
.L_x_112:
[----:B------:R-:W-:-:S04]  /*1da0*/  LOP3.LUT R4, R9, 0x80000000, R4, 0x48, !PT ;  /* 0x8000000009047812 */ /* 0x000fc800078e4804 */
[----:B------:R-:W-:Y:S01]  /*1db0*/  LOP3.LUT R4, R4, 0x7f800000, RZ, 0xfc, !PT ;  /* 0x7f80000004047812 */ /* 0x000fe200078efcff */
[----:B------:R-:W-:Y:S06]  /*1dc0*/  BRA `(.L_x_117) ;  /* 0x0000000000147947 */ /* 0x000fec0003800000 */
.L_x_111:
[----:B------:R-:W-:Y:S01]  /*1dd0*/  LOP3.LUT R4, R9, 0x80000000, R4, 0x48, !PT ;  /* 0x8000000009047812 */ /* 0x000fe200078e4804 */
[----:B------:R-:W-:Y:S06]  /*1de0*/  BRA `(.L_x_117) ;  /* 0x00000000000c7947 */ /* 0x000fec0003800000 */
.L_x_110:
[----:B------:R-:W0:Y:S01]  /*1df0*/  MUFU.RSQ R4, -QNAN ;  /* 0xffc0000000047908 */ /* 0x000e220000001400 */
[----:B------:R-:W-:Y:S05]  /*1e00*/  BRA `(.L_x_117) ;  /* 0x0000000000047947 */ /* 0x000fea0003800000 */
.L_x_109:
[----:B------:R-:W-:-:S07]  /*1e10*/  FADD.FTZ R4, R4, R0 ;  /* 0x0000000004047221 */ /* 0x000fce0000010000 */
.L_x_117:
[----:B------:R-:W-:Y:S05]  /*1e20*/  BSYNC.RECONVERGENT B1 ;  /* 0x0000000000017941 */ /* 0x000fea0003800200 */
.L_x_107:
[----:B------:R-:W-:Y:S01]  /*1e30*/  IMAD.MOV.U32 R7, RZ, RZ, 0x0 ;  /* 0x00000000ff077424 */ /* 0x000fe200078e00ff */
[----:B0-----:R-:W-:-:S03]  /*1e40*/  MOV R12, R4 ;  /* 0x00000004000c7202 */ /* 0x001fc60000000f00 */
[----:B------:R-:W-:Y:S05]  /*1e50*/  RET.REL.NODEC R6 `(_Z13solve_poissonPfP6float2S1_S1_S1_) ;  /* 0xffffffe006687950 */ /* 0x000fea0003c3ffff */
.L_x_118:
        /* <DEDUP_REMOVED lines=10> */
.L_x_124:


//--------------------- .nv.global.init           --------------------------
	.section	.nv.global.init,"aw",@progbits
	.align	4
.nv.global.init:
	.type		mrg32k3aM1SubSeq,@object
	.size		mrg32k3aM1SubSeq,(mrg32k3aM2SubSeq - mrg32k3aM1SubSeq)
mrg32k3aM1SubSeq:
        /*0000*/ 	.byte	0x0b, 0xcc, 0xee, 0x04, 0x73, 0x29, 0x8b, 0x6f, 0xf6, 0x53, 0x03, 0xf6, 0x23, 0xf6, 0xea, 0xda
        /* <DEDUP_REMOVED lines=125> */
	.type		mrg32k3aM2SubSeq,@object
	.size		mrg32k3aM2SubSeq,(mrg32k3aM1 - mrg32k3aM2SubSeq)
mrg32k3aM2SubSeq:
        /* <DEDUP_REMOVED lines=126> */
	.type		mrg32k3aM1,@object
	.size		mrg32k3aM1,(mrg32k3aM1Seq - mrg32k3aM1)
mrg32k3aM1:
        /* <DEDUP_REMOVED lines=144> */
	.type		mrg32k3aM1Seq,@object
	.size		mrg32k3aM1Seq,(mrg32k3aM2 - mrg32k3aM1Seq)
mrg32k3aM1Seq:
        /* <DEDUP_REMOVED lines=144> */
	.type		mrg32k3aM2,@object
	.size		mrg32k3aM2,(mrg32k3aM2Seq - mrg32k3aM2)
mrg32k3aM2:
        /* <DEDUP_REMOVED lines=144> */
	.type		mrg32k3aM2Seq,@object
	.size		mrg32k3aM2Seq,(precalc_xorwow_matrix - mrg32k3aM2Seq)
mrg32k3aM2Seq:
        /* <DEDUP_REMOVED lines=144> */
	.type		precalc_xorwow_matrix,@object
	.size		precalc_xorwow_matrix,(precalc_xorwow_offset_matrix - precalc_xorwow_matrix)
precalc_xorwow_matrix:
        /* <DEDUP_REMOVED lines=6400> */
	.type		precalc_xorwow_offset_matrix,@object
	.size		precalc_xorwow_offset_matrix,(.L_1 - precalc_xorwow_offset_matrix)
precalc_xorwow_offset_matrix:
        /* <DEDUP_REMOVED lines=6400> */
.L_1:


//--------------------- .nv.shared.reserved.0     --------------------------
	.section	.nv.shared.reserved.0,"aw",@nobits
	.weak		__nv_reservedSMEM_offset_0_alias
	.size		__nv_reservedSMEM_offset_0_alias, 0, 64
	.other		__nv_reservedSMEM_offset_0_alias,@"STO_CUDA_RESERVED_SHARED STV_DEFAULT"
__nv_reservedSMEM_offset_0_alias:
	.zero		0
	.zero		64


//--------------------- .nv.constant0._Z14ParticleKernelP8ParticleffPfS1_S1_ --------------------------
	.section	.nv.constant0._Z14ParticleKernelP8ParticleffPfS1_S1_,"a",@progbits
	.sectionflags	@""
	.align	4
.nv.constant0._Z14ParticleKernelP8ParticleffPfS1_S1_:
	.zero		936


//--------------------- .nv.constant0._Z19InitialVelocityStepP8ParticleffPfS1_S1_ --------------------------
	.section	.nv.constant0._Z19InitialVelocityStepP8ParticleffPfS1_S1_,"a",@progbits
	.sectionflags	@""
	.align	4
.nv.constant0._Z19InitialVelocityStepP8ParticleffPfS1_S1_:
	.zero		936


//--------------------- .nv.constant0._Z18InitParticleArraysP8Particlefff --------------------------
	.section	.nv.constant0._Z18InitParticleArraysP8Particlefff,"a",@progbits
	.sectionflags	@""
	.align	4
.nv.constant0._Z18InitParticleArraysP8Particlefff:
	.zero		916


//--------------------- .nv.constant0._Z14scatter_chargeP8ParticlefPf --------------------------
	.section	.nv.constant0._Z14scatter_chargeP8ParticlefPf,"a",@progbits
	.sectionflags	@""
	.align	4
.nv.constant0._Z14scatter_chargeP8ParticlefPf:
	.zero		920


//--------------------- .nv.constant0._Z23set_grid_array_to_valuePff --------------------------
	.section	.nv.constant0._Z23set_grid_array_to_valuePff,"a",@progbits
	.sectionflags	@""
	.align	4
.nv.constant0._Z23set_grid_array_to_valuePff:
	.zero		908


//--------------------- .nv.constant0._Z20scale_down_after_fftPfS_S_ --------------------------
	.section	.nv.constant0._Z20scale_down_after_fftPfS_S_,"a",@progbits
	.sectionflags	@""
	.align	4
.nv.constant0._Z20scale_down_after_fftPfS_S_:
	.zero		920


//--------------------- .nv.constant0._Z12complex2realP6float2Pf --------------------------
	.section	.nv.constant0._Z12complex2realP6float2Pf,"a",@progbits
	.sectionflags	@""
	.align	4
.nv.constant0._Z12complex2realP6float2Pf:
	.zero		912


//--------------------- .nv.constant0._Z12real2complexPfP6float2 --------------------------
	.section	.nv.constant0._Z12real2complexPfP6float2,"a",@progbits
	.sectionflags	@""
	.align	4
.nv.constant0._Z12real2complexPfP6float2:
	.zero		912


//--------------------- .nv.constant0._Z13solve_poissonPfP6float2S1_S1_S1_ --------------------------
	.section	.nv.constant0._Z13solve_poissonPfP6float2S1_S1_S1_,"a",@progbits
	.sectionflags	@""
	.align	4
.nv.constant0._Z13solve_poissonPfP6float2S1_S1_S1_:
	.zero		936


//--------------------- SYMBOLS --------------------------

	.type		.nv.reservedSmem.offset0,@object
	.size		.nv.reservedSmem.offset0,0x4
